// auto-generated by cutlass_sweep.gemm — config: {"arch": "sm_90", "cluster_m": 1, "cluster_n": 1, "dtype": "fp16", "dtype_b": "fp16", "layout": "nt", "stages": 0, "tile_k": 64, "tile_m": 128, "tile_n": 192}
#include "cutlass/cutlass.h"
#include "cutlass/gemm/collective/collective_builder.hpp"
#include "cutlass/gemm/device/gemm_universal_adapter.h"
#include "cutlass/gemm/kernel/gemm_universal.hpp"
#include "cutlass/epilogue/collective/collective_builder.hpp"

using ElemA = cutlass::half_t;
using ElemB = cutlass::half_t;
using ElemCD = cutlass::half_t;
using Acc  = float;
using TileShape    = cute::Shape<cute::_128, cute::_192, cute::_64>;
using ClusterShape = cute::Shape<cute::_1, cute::_1, cute::_1>;

using CollectiveEpilogue = typename cutlass::epilogue::collective::CollectiveBuilder<
    cutlass::arch::Sm90, cutlass::arch::OpClassTensorOp,
    TileShape, ClusterShape,
    cutlass::epilogue::collective::EpilogueTileAuto,
    Acc, Acc,
    ElemCD, cutlass::layout::RowMajor, 128 / cutlass::sizeof_bits<ElemCD>::value,
    ElemCD, cutlass::layout::RowMajor, 128 / cutlass::sizeof_bits<ElemCD>::value,
    cutlass::epilogue::collective::EpilogueScheduleAuto
  >::CollectiveOp;

using CollectiveMainloop = typename cutlass::gemm::collective::CollectiveBuilder<
    cutlass::arch::Sm90, cutlass::arch::OpClassTensorOp,
    ElemA, cutlass::layout::RowMajor, 128 / cutlass::sizeof_bits<ElemA>::value,
    ElemB, cutlass::layout::ColumnMajor, 128 / cutlass::sizeof_bits<ElemB>::value,
    Acc,
    TileShape, ClusterShape,
    cutlass::gemm::collective::StageCountAutoCarveout<static_cast<int>(sizeof(typename CollectiveEpilogue::SharedStorage))>,
    cutlass::gemm::collective::KernelScheduleAuto
  >::CollectiveOp;

using GemmKernel = cutlass::gemm::kernel::GemmUniversal<
    cute::Shape<int,int,int,int>,
    CollectiveMainloop,
    CollectiveEpilogue
>;
using Gemm = cutlass::gemm::device::GemmUniversalAdapter<GemmKernel>;

// Force the device kernel symbol into the cubin without needing a host main.
auto* _anchor = &cutlass::device_kernel<GemmKernel>;


// ===== COMPILED SASS (sm_90a) =====

	.target	sm_90a

	.elftype	@"ET_EXEC"


//--------------------- .note.nv.tkinfo           --------------------------
	.section	.note.nv.tkinfo,"",@"SHT_NOTE"
	.sectionflags	@"SHF_NOTE_NV_TKINFO"
	.tkinfo
        /*0018*/ 	.word	0x00000002
        /*0030*/ 	.string	""
        /*0030*/ 	.string	"ptxas"
        /*0030*/ 	.string	"Cuda compilation tools, release 13.0, V13.0.88"
        /*0030*/ 	.string	"Build cuda_13.0.r13.0/compiler.36424714_0"
        /*0030*/ 	.string	"-arch sm_90a -m 64 "



//--------------------- .note.nv.cuinfo           --------------------------
	.section	.note.nv.cuinfo,"",@"SHT_NOTE"
	.sectionflags	@"SHF_NOTE_NV_CUINFO"
        /*0018*/ 	.short	0x0002
        /*001a*/ 	.short	0x005a
        /*001c*/ 	.short	0x0082
	.zero		2


//--------------------- .nv.info                  --------------------------
	.section	.nv.info,"",@"SHT_CUDA_INFO"
	.align	4


	//----- nvinfo : EIATTR_REGCOUNT
	.align		4
        /*0000*/ 	.byte	0x04, 0x2f
        /*0002*/ 	.short	(.L_15 - .L_14)
	.align		4
.L_14:
        /*0004*/ 	.word	index@(_ZN7cutlass13device_kernelINS_4gemm6kernel13GemmUniversalIN4cute5tupleIJiiiiEEENS1_10collective13CollectiveMmaINS1_34MainloopSm90TmaGmmaWarpSpecializedILi5ENS5_IJNS4_1CILi1EEESB_SB_EEENS1_35KernelTmaWarpSpecializedCooperativeEEENS5_IJNSA_ILi128EEENSA_ILi192EEENSA_ILi64EEEEEENS_6half_tENS5_IJlSB_lEEESJ_SK_NS4_8TiledMMAINS4_8MMA_AtomIJNS4_4SM904GMMA26MMA_64x192x16_F32F16F16_SSILNSO_5MajorE0ELSQ_0ELNSO_7ScaleInE1ELSR_1EEEEEENS4_6LayoutINS5_IJNSA_ILi2EEESB_SB_EEENS5_IJSB_NSA_ILi0EEESX_EEEEENS5_IJNS4_10UnderscoreES10_S10_EEEEENS4_13SM90_TMA_LOADENS4_14ComposedLayoutINS4_7SwizzleILi3ELi4ELi3EEENS4_18smem_ptr_flag_bitsILi16EEENSU_INS5_IJNSA_ILi8EEESH_EEENS5_IJSH_SB_EEEEEEEvNS4_8identityES13_S1D_vS1E_EENS_8epilogue10collective6detail29Sm90TmaWarpSpecializedAdapterINS1H_15DefaultEpilogueISJ_SK_SK_NS1G_6thread17LinearCombinationISJ_Li1EffLNS1L_9ScaleType4KindE0ELNS_15FloatRoundStyleE2ESJ_EENS1_15EpilogueDefaultEEEEEvvEEEEvNT_6ParamsE)
        /*0008*/ 	.word	0x000000a8


	//----- nvinfo : EIATTR_FRAME_SIZE
	.align		4
.L_15:
        /*000c*/ 	.byte	0x04, 0x11
        /*000e*/ 	.short	(.L_17 - .L_16)
	.align		4
.L_16:
        /*0010*/ 	.word	index@(_ZN7cutlass13device_kernelINS_4gemm6kernel13GemmUniversalIN4cute5tupleIJiiiiEEENS1_10collective13CollectiveMmaINS1_34MainloopSm90TmaGmmaWarpSpecializedILi5ENS5_IJNS4_1CILi1EEESB_SB_EEENS1_35KernelTmaWarpSpecializedCooperativeEEENS5_IJNSA_ILi128EEENSA_ILi192EEENSA_ILi64EEEEEENS_6half_tENS5_IJlSB_lEEESJ_SK_NS4_8TiledMMAINS4_8MMA_AtomIJNS4_4SM904GMMA26MMA_64x192x16_F32F16F16_SSILNSO_5MajorE0ELSQ_0ELNSO_7ScaleInE1ELSR_1EEEEEENS4_6LayoutINS5_IJNSA_ILi2EEESB_SB_EEENS5_IJSB_NSA_ILi0EEESX_EEEEENS5_IJNS4_10UnderscoreES10_S10_EEEEENS4_13SM90_TMA_LOADENS4_14ComposedLayoutINS4_7SwizzleILi3ELi4ELi3EEENS4_18smem_ptr_flag_bitsILi16EEENSU_INS5_IJNSA_ILi8EEESH_EEENS5_IJSH_SB_EEEEEEEvNS4_8identityES13_S1D_vS1E_EENS_8epilogue10collective6detail29Sm90TmaWarpSpecializedAdapterINS1H_15DefaultEpilogueISJ_SK_SK_NS1G_6thread17LinearCombinationISJ_Li1EffLNS1L_9ScaleType4KindE0ELNS_15FloatRoundStyleE2ESJ_EENS1_15EpilogueDefaultEEEEEvvEEEEvNT_6ParamsE)
        /*0014*/ 	.word	0x00000000


	//----- nvinfo : EIATTR_MIN_STACK_SIZE
	.align		4
.L_17:
        /*0018*/ 	.byte	0x04, 0x12
        /*001a*/ 	.short	(.L_19 - .L_18)
	.align		4
.L_18:
        /*001c*/ 	.word	index@(_ZN7cutlass13device_kernelINS_4gemm6kernel13GemmUniversalIN4cute5tupleIJiiiiEEENS1_10collective13CollectiveMmaINS1_34MainloopSm90TmaGmmaWarpSpecializedILi5ENS5_IJNS4_1CILi1EEESB_SB_EEENS1_35KernelTmaWarpSpecializedCooperativeEEENS5_IJNSA_ILi128EEENSA_ILi192EEENSA_ILi64EEEEEENS_6half_tENS5_IJlSB_lEEESJ_SK_NS4_8TiledMMAINS4_8MMA_AtomIJNS4_4SM904GMMA26MMA_64x192x16_F32F16F16_SSILNSO_5MajorE0ELSQ_0ELNSO_7ScaleInE1ELSR_1EEEEEENS4_6LayoutINS5_IJNSA_ILi2EEESB_SB_EEENS5_IJSB_NSA_ILi0EEESX_EEEEENS5_IJNS4_10UnderscoreES10_S10_EEEEENS4_13SM90_TMA_LOADENS4_14ComposedLayoutINS4_7SwizzleILi3ELi4ELi3EEENS4_18smem_ptr_flag_bitsILi16EEENSU_INS5_IJNSA_ILi8EEESH_EEENS5_IJSH_SB_EEEEEEEvNS4_8identityES13_S1D_vS1E_EENS_8epilogue10collective6detail29Sm90TmaWarpSpecializedAdapterINS1H_15DefaultEpilogueISJ_SK_SK_NS1G_6thread17LinearCombinationISJ_Li1EffLNS1L_9ScaleType4KindE0ELNS_15FloatRoundStyleE2ESJ_EENS1_15EpilogueDefaultEEEEEvvEEEEvNT_6ParamsE)
        /*0020*/ 	.word	0x00000000
.L_19:


//--------------------- .nv.compat                --------------------------
	.section	.nv.compat,"",@"SHT_CUDA_COMPAT_INFO"
	.align	4
        /*0000*/ 	.byte	0x02, 0x09, 0x01, 0x00, 0x02, 0x02, 0x04, 0x00, 0x02, 0x05, 0x05, 0x00, 0x03, 0x07, 0x01, 0x01
        /*0010*/ 	.byte	0x02, 0x03, 0x01, 0x00, 0x02, 0x06, 0x01, 0x00, 0x04, 0x0b, 0x08, 0x00, 0x00, 0x00, 0x00, 0x00
        /*0020*/ 	.byte	0x00, 0x00, 0x00, 0x00


//--------------------- .nv.info._ZN7cutlass13device_kernelINS_4gemm6kernel13GemmUniversalIN4cute5tupleIJiiiiEEENS1_10collective13CollectiveMmaINS1_34MainloopSm90TmaGmmaWarpSpecializedILi5ENS5_IJNS4_1CILi1EEESB_SB_EEENS1_35KernelTmaWarpSpecializedCooperativeEEENS5_IJNSA_ILi128EEENSA_ILi192EEENSA_ILi64EEEEEENS_6half_tENS5_IJlSB_lEEESJ_SK_NS4_8TiledMMAINS4_8MMA_AtomIJNS4_4SM904GMMA26MMA_64x192x16_F32F16F16_SSILNSO_5MajorE0ELSQ_0ELNSO_7ScaleInE1ELSR_1EEEEEENS4_6LayoutINS5_IJNSA_ILi2EEESB_SB_EEENS5_IJSB_NSA_ILi0EEESX_EEEEENS5_IJNS4_10UnderscoreES10_S10_EEEEENS4_13SM90_TMA_LOADENS4_14ComposedLayoutINS4_7SwizzleILi3ELi4ELi3EEENS4_18smem_ptr_flag_bitsILi16EEENSU_INS5_IJNSA_ILi8EEESH_EEENS5_IJSH_SB_EEEEEEEvNS4_8identityES13_S1D_vS1E_EENS_8epilogue10collective6detail29Sm90TmaWarpSpecializedAdapterINS1H_15DefaultEpilogueISJ_SK_SK_NS1G_6thread17LinearCombinationISJ_Li1EffLNS1L_9ScaleType4KindE0ELNS_15FloatRoundStyleE2ESJ_EENS1_15EpilogueDefaultEEEEEvvEEEEvNT_6ParamsE --------------------------
	.section	.nv.info._ZN7cutlass13device_kernelINS_4gemm6kernel13GemmUniversalIN4cute5tupleIJiiiiEEENS1_10collective13CollectiveMmaINS1_34MainloopSm90TmaGmmaWarpSpecializedILi5ENS5_IJNS4_1CILi1EEESB_SB_EEENS1_35KernelTmaWarpSpecializedCooperativeEEENS5_IJNSA_ILi128EEENSA_ILi192EEENSA_ILi64EEEEEENS_6half_tENS5_IJlSB_lEEESJ_SK_NS4_8TiledMMAINS4_8MMA_AtomIJNS4_4SM904GMMA26MMA_64x192x16_F32F16F16_SSILNSO_5MajorE0ELSQ_0ELNSO_7ScaleInE1ELSR_1EEEEEENS4_6LayoutINS5_IJNSA_ILi2EEESB_SB_EEENS5_IJSB_NSA_ILi0EEESX_EEEEENS5_IJNS4_10UnderscoreES10_S10_EEEEENS4_13SM90_TMA_LOADENS4_14ComposedLayoutINS4_7SwizzleILi3ELi4ELi3EEENS4_18smem_ptr_flag_bitsILi16EEENSU_INS5_IJNSA_ILi8EEESH_EEENS5_IJSH_SB_EEEEEEEvNS4_8identityES13_S1D_vS1E_EENS_8epilogue10collective6detail29Sm90TmaWarpSpecializedAdapterINS1H_15DefaultEpilogueISJ_SK_SK_NS1G_6thread17LinearCombinationISJ_Li1EffLNS1L_9ScaleType4KindE0ELNS_15FloatRoundStyleE2ESJ_EENS1_15EpilogueDefaultEEEEEvvEEEEvNT_6ParamsE,"",@"SHT_CUDA_INFO"
	.sectionflags	@""
	.align	4


	//----- nvinfo : EIATTR_CUDA_API_VERSION
	.align		4
        /*0000*/ 	.byte	0x04, 0x37
        /*0002*/ 	.short	(.L_21 - .L_20)
.L_20:
        /*0004*/ 	.word	0x00000082


	//----- nvinfo : EIATTR_KPARAM_INFO
	.align		4
.L_21:
        /*0008*/ 	.byte	0x04, 0x17
        /*000a*/ 	.short	(.L_23 - .L_22)
.L_22:
        /*000c*/ 	.word	0x00000000
        /*0010*/ 	.short	0x0000
        /*0012*/ 	.short	0x0070
        /*0014*/ 	.byte	0x00, 0xf0, 0x01, 0x10


	//----- nvinfo : EIATTR_SPARSE_MMA_MASK
	.align		4
.L_23:
        /*0018*/ 	.byte	0x03, 0x50
        /*001a*/ 	.short	0x0000


	//----- nvinfo : EIATTR_MAXREG_COUNT
	.align		4
        /*001c*/ 	.byte	0x03, 0x1b
        /*001e*/ 	.short	0x00a8


	//----- nvinfo : EIATTR_NUM_BARRIERS
	.align		4
        /*0020*/ 	.byte	0x02, 0x4c
        /*0022*/ 	.byte	0x01
	.zero		1


	//----- nvinfo : EIATTR_EXTERNS
	.align		4
        /*0024*/ 	.byte	0x04, 0x0f
        /*0026*/ 	.short	(.L_25 - .L_24)


	//   ....[0]....
	.align		4
.L_24:
        /*0028*/ 	.word	index@(__assertfail)


	//----- nvinfo : EIATTR_MERCURY_ISA_VERSION
	.align		4
.L_25:
        /*002c*/ 	.byte	0x03, 0x5f
        /*002e*/ 	.short	0x0101


	//----- nvinfo : EIATTR_INT_WARP_WIDE_INSTR_OFFSETS
	.align		4
        /*0030*/ 	.byte	0x04, 0x31
        /*0032*/ 	.short	(.L_27 - .L_26)


	//   ....[0]....
.L_26:
        /*0034*/ 	.word	0x00000410


	//   ....[1]....
        /*0038*/ 	.word	0x00000420


	//   ....[2]....
        /*003c*/ 	.word	0x000004e0


	//----- nvinfo : EIATTR_COOP_GROUP_MASK_REGIDS
	.align		4
.L_27:
        /*0040*/ 	.byte	0x04, 0x29
        /*0042*/ 	.short	(.L_29 - .L_28)


	//   ....[0]....
.L_28:
        /*0044*/ 	.word	0xffffffff


	//   ....[1]....
        /*0048*/ 	.word	0xffffffff


	//   ....[2]....
        /*004c*/ 	.word	0xffffffff


	//   ....[3]....
        /*0050*/ 	.word	0xffffffff


	//   ....[4]....
        /*0054*/ 	.word	0xffffffff


	//----- nvinfo : EIATTR_COOP_GROUP_INSTR_OFFSETS
	.align		4
.L_29:
        /*0058*/ 	.byte	0x04, 0x28
        /*005a*/ 	.short	(.L_31 - .L_30)


	//   ....[0]....
.L_30:
        /*005c*/ 	.word	0x00000060


	//   ....[1]....
        /*0060*/ 	.word	0x00000070


	//   ....[2]....
        /*0064*/ 	.word	0x00000130


	//   ....[3]....
        /*0068*/ 	.word	0x000002e0


	//   ....[4]....
        /*006c*/ 	.word	0x000011d0


	//----- nvinfo : EIATTR_REG_RECONFIG
	.align		4
.L_31:
        /*0070*/ 	.byte	0x01, 0x54
	.zero		2


	//----- nvinfo : EIATTR_SYSCALL_OFFSETS
	.align		4
        /*0074*/ 	.byte	0x04, 0x46
        /*0076*/ 	.short	(.L_33 - .L_32)


	//   ....[0]....
.L_32:
        /*0078*/ 	.word	0x000013c0


	//----- nvinfo : EIATTR_MBARRIER_INSTR_OFFSETS
	.align		4
.L_33:
        /*007c*/ 	.byte	0x04, 0x39
        /*007e*/ 	.short	(.L_35 - .L_34)


	//   ....[0]....
.L_34:
        /*0080*/ 	.word	0x00000230
        /*0084*/ 	.word	0x000000ff
        /*0088*/ 	.word	0x00000000
        /*008c*/ 	.short	0x0100
        /*008e*/ 	.byte	0x08
	.zero		1


	//   ....[1]....
        /*0090*/ 	.word	0x00000240
        /*0094*/ 	.word	0x000000ff
        /*0098*/ 	.word	0x00000028
        /*009c*/ 	.short	0x0100
        /*009e*/ 	.byte	0x08
	.zero		1


	//   ....[2]....
        /*00a0*/ 	.word	0x00000250
        /*00a4*/ 	.word	0x000000ff
        /*00a8*/ 	.word	0x00000008
        /*00ac*/ 	.short	0x0100
        /*00ae*/ 	.byte	0x08
	.zero		1


	//   ....[3]....
        /*00b0*/ 	.word	0x00000260
        /*00b4*/ 	.word	0x000000ff
        /*00b8*/ 	.word	0x00000030
        /*00bc*/ 	.short	0x0100
        /*00be*/ 	.byte	0x08
	.zero		1


	//   ....[4]....
        /*00c0*/ 	.word	0x00000270
        /*00c4*/ 	.word	0x000000ff
        /*00c8*/ 	.word	0x00000010
        /*00cc*/ 	.short	0x0100
        /*00ce*/ 	.byte	0x08
	.zero		1


	//   ....[5]....
        /*00d0*/ 	.word	0x00000280
        /*00d4*/ 	.word	0x000000ff
        /*00d8*/ 	.word	0x00000038
        /*00dc*/ 	.short	0x0100
        /*00de*/ 	.byte	0x08
	.zero		1


	//   ....[6]....
        /*00e0*/ 	.word	0x00000290
        /*00e4*/ 	.word	0x000000ff
        /*00e8*/ 	.word	0x00000018
        /*00ec*/ 	.short	0x0100
        /*00ee*/ 	.byte	0x08
	.zero		1


	//   ....[7]....
        /*00f0*/ 	.word	0x000002a0
        /*00f4*/ 	.word	0x000000ff
        /*00f8*/ 	.word	0x00000040
        /*00fc*/ 	.short	0x0100
        /*00fe*/ 	.byte	0x08
	.zero		1


	//   ....[8]....
        /*0100*/ 	.word	0x000002b0
        /*0104*/ 	.word	0x000000ff
        /*0108*/ 	.word	0x00000020
        /*010c*/ 	.short	0x0100
        /*010e*/ 	.byte	0x08
	.zero		1


	//   ....[9]....
        /*0110*/ 	.word	0x000002c0
        /*0114*/ 	.word	0x000000ff
        /*0118*/ 	.word	0x00000048
        /*011c*/ 	.short	0x0100
        /*011e*/ 	.byte	0x08
	.zero		1


	//   ....[10]....
        /*0120*/ 	.word	0x00000560
        /*0124*/ 	.word	0x000000ff
        /*0128*/ 	.word	0x00000060
        /*012c*/ 	.short	0x0100
        /*012e*/ 	.byte	0x08
	.zero		1


	//   ....[11]....
        /*0130*/ 	.word	0x000005e0
        /*0134*/ 	.word	0x000000ff
        /*0138*/ 	.word	0x00000068
        /*013c*/ 	.short	0x0100
        /*013e*/ 	.byte	0x08
	.zero		1


	//   ....[12]....
        /*0140*/ 	.word	0x00001440
        /*0144*/ 	.word	0x00000003
        /*0148*/ 	.word	0x00000000
        /*014c*/ 	.short	0x010a
        /*014e*/ 	.byte	0x3f
	.zero		1


	//   ....[13]....
        /*0150*/ 	.word	0x000014a0
        /*0154*/ 	.word	0x00000003
        /*0158*/ 	.word	0x00000000
        /*015c*/ 	.short	0x010a
        /*015e*/ 	.byte	0x3f
	.zero		1


	//   ....[14]....
        /*0160*/ 	.word	0x000017f0
        /*0164*/ 	.word	0x000000ff
        /*0168*/ 	.word	0x00000000
        /*016c*/ 	.short	0x010a
        /*016e*/ 	.byte	0x07
	.zero		1


	//   ....[15]....
        /*0170*/ 	.word	0x00001830
        /*0174*/ 	.word	0x000000ff
        /*0178*/ 	.word	0x00000000
        /*017c*/ 	.short	0x010a
        /*017e*/ 	.byte	0x07
	.zero		1


	//   ....[16]....
        /*0180*/ 	.word	0x00001a90
        /*0184*/ 	.word	0x000000ff
        /*0188*/ 	.word	0x00000000
        /*018c*/ 	.short	0x0101
        /*018e*/ 	.byte	0x07
	.zero		1


	//   ....[17]....
        /*0190*/ 	.word	0x00001c70
        /*0194*/ 	.word	0x000000ff
        /*0198*/ 	.word	0x00000000
        /*019c*/ 	.short	0x0101
        /*019e*/ 	.byte	0x06
	.zero		1


	//   ....[18]....
        /*01a0*/ 	.word	0x00008b00
        /*01a4*/ 	.word	0x0000000e
        /*01a8*/ 	.word	0x00000028
        /*01ac*/ 	.short	0x010a
        /*01ae*/ 	.byte	0x3f
	.zero		1


	//   ....[19]....
        /*01b0*/ 	.word	0x00008e90
        /*01b4*/ 	.word	0x00000006
        /*01b8*/ 	.word	0x00000068
        /*01bc*/ 	.short	0x0101
        /*01be*/ 	.byte	0x3f
	.zero		1


	//   ....[20]....
        /*01c0*/ 	.word	0x000095b0
        /*01c4*/ 	.word	0x00000007
        /*01c8*/ 	.word	0x00000000
        /*01cc*/ 	.short	0x010a
        /*01ce*/ 	.byte	0x3f
	.zero		1


	//   ....[21]....
        /*01d0*/ 	.word	0x00009630
        /*01d4*/ 	.word	0x00000009
        /*01d8*/ 	.word	0x00000000
        /*01dc*/ 	.short	0x010a
        /*01de*/ 	.byte	0x3f
	.zero		1


	//   ....[22]....
        /*01e0*/ 	.word	0x000096c0
        /*01e4*/ 	.word	0x00000006
        /*01e8*/ 	.word	0x00000000
        /*01ec*/ 	.short	0x010a
        /*01ee*/ 	.byte	0x3f
	.zero		1


	//   ....[23]....
        /*01f0*/ 	.word	0x00009750
        /*01f4*/ 	.word	0x00000009
        /*01f8*/ 	.word	0x00000000
        /*01fc*/ 	.short	0x010a
        /*01fe*/ 	.byte	0x3f
	.zero		1


	//   ....[24]....
        /*0200*/ 	.word	0x000097e0
        /*0204*/ 	.word	0x00000003
        /*0208*/ 	.word	0x00000000
        /*020c*/ 	.short	0x010a
        /*020e*/ 	.byte	0x3f
	.zero		1


	//   ....[25]....
        /*0210*/ 	.word	0x00009840
        /*0214*/ 	.word	0x00000003
        /*0218*/ 	.word	0x00000000
        /*021c*/ 	.short	0x010a
        /*021e*/ 	.byte	0x3f
	.zero		1


	//   ....[26]....
        /*0220*/ 	.word	0x000098a0
        /*0224*/ 	.word	0x00000004
        /*0228*/ 	.word	0x00000000
        /*022c*/ 	.short	0x010a
        /*022e*/ 	.byte	0x3f
	.zero		1


	//   ....[27]....
        /*0230*/ 	.word	0x00009970
        /*0234*/ 	.word	0x0000000e
        /*0238*/ 	.word	0x00000028
        /*023c*/ 	.short	0x010a
        /*023e*/ 	.byte	0x3f
	.zero		1


	//   ....[28]....
        /*0240*/ 	.word	0x00009a40
        /*0244*/ 	.word	0x00000007
        /*0248*/ 	.word	0x00000000
        /*024c*/ 	.short	0x010a
        /*024e*/ 	.byte	0x3f
	.zero		1


	//   ....[29]....
        /*0250*/ 	.word	0x00009a90
        /*0254*/ 	.word	0x00000009
        /*0258*/ 	.word	0x00000000
        /*025c*/ 	.short	0x010a
        /*025e*/ 	.byte	0x3f
	.zero		1


	//   ....[30]....
        /*0260*/ 	.word	0x00009ae0
        /*0264*/ 	.word	0x00000006
        /*0268*/ 	.word	0x00000000
        /*026c*/ 	.short	0x010a
        /*026e*/ 	.byte	0x3f
	.zero		1


	//   ....[31]....
        /*0270*/ 	.word	0x00009b30
        /*0274*/ 	.word	0x00000009
        /*0278*/ 	.word	0x00000000
        /*027c*/ 	.short	0x010a
        /*027e*/ 	.byte	0x3f
	.zero		1


	//----- nvinfo : EIATTR_NUM_MBARRIERS
	.align		4
.L_35:
        /*0280*/ 	.byte	0x03, 0x38
        /*0282*/ 	.short	0x000c


	//----- nvinfo : EIATTR_EXIT_INSTR_OFFSETS
	.align		4
        /*0284*/ 	.byte	0x04, 0x1c
        /*0286*/ 	.short	(.L_37 - .L_36)


	//   ....[0]....
.L_36:
        /*0288*/ 	.word	0x00000680


	//   ....[1]....
        /*028c*/ 	.word	0x00000f50


	//   ....[2]....
        /*0290*/ 	.word	0x000081e0


	//   ....[3]....
        /*0294*/ 	.word	0x00008810


	//   ....[4]....
        /*0298*/ 	.word	0x00009830


	//----- nvinfo : EIATTR_MAX_THREADS
	.align		4
.L_37:
        /*029c*/ 	.byte	0x04, 0x05
        /*029e*/ 	.short	(.L_39 - .L_38)
.L_38:
        /*02a0*/ 	.word	0x00000180
        /*02a4*/ 	.word	0x00000001
        /*02a8*/ 	.word	0x00000001


	//----- nvinfo : EIATTR_CRS_STACK_SIZE
	.align		4
.L_39:
        /*02ac*/ 	.byte	0x04, 0x1e
        /*02ae*/ 	.short	(.L_41 - .L_40)
.L_40:
        /*02b0*/ 	.word	0x00000000


	//----- nvinfo : EIATTR_CBANK_PARAM_SIZE
	.align		4
.L_41:
        /*02b4*/ 	.byte	0x03, 0x19
        /*02b6*/ 	.short	0x0470


	//----- nvinfo : EIATTR_PARAM_CBANK
	.align		4
        /*02b8*/ 	.byte	0x04, 0x0a
        /*02ba*/ 	.short	(.L_43 - .L_42)
	.align		4
.L_42:
        /*02bc*/ 	.word	index@(.nv.constant0._ZN7cutlass13device_kernelINS_4gemm6kernel13GemmUniversalIN4cute5tupleIJiiiiEEENS1_10collective13CollectiveMmaINS1_34MainloopSm90TmaGmmaWarpSpecializedILi5ENS5_IJNS4_1CILi1EEESB_SB_EEENS1_35KernelTmaWarpSpecializedCooperativeEEENS5_IJNSA_ILi128EEENSA_ILi192EEENSA_ILi64EEEEEENS_6half_tENS5_IJlSB_lEEESJ_SK_NS4_8TiledMMAINS4_8MMA_AtomIJNS4_4SM904GMMA26MMA_64x192x16_F32F16F16_SSILNSO_5MajorE0ELSQ_0ELNSO_7ScaleInE1ELSR_1EEEEEENS4_6LayoutINS5_IJNSA_ILi2EEESB_SB_EEENS5_IJSB_NSA_ILi0EEESX_EEEEENS5_IJNS4_10UnderscoreES10_S10_EEEEENS4_13SM90_TMA_LOADENS4_14ComposedLayoutINS4_7SwizzleILi3ELi4ELi3EEENS4_18smem_ptr_flag_bitsILi16EEENSU_INS5_IJNSA_ILi8EEESH_EEENS5_IJSH_SB_EEEEEEEvNS4_8identityES13_S1D_vS1E_EENS_8epilogue10collective6detail29Sm90TmaWarpSpecializedAdapterINS1H_15DefaultEpilogueISJ_SK_SK_NS1G_6thread17LinearCombinationISJ_Li1EffLNS1L_9ScaleType4KindE0ELNS_15FloatRoundStyleE2ESJ_EENS1_15EpilogueDefaultEEEEEvvEEEEvNT_6ParamsE)
        /*02c0*/ 	.short	0x0210
        /*02c2*/ 	.short	0x0470


	//----- nvinfo : EIATTR_SW_WAR
	.align		4
.L_43:
        /*02c4*/ 	.byte	0x04, 0x36
        /*02c6*/ 	.short	(.L_45 - .L_44)
.L_44:
        /*02c8*/ 	.word	0x00000008
.L_45:


//--------------------- .nv.callgraph             --------------------------
	.section	.nv.callgraph,"",@"SHT_CUDA_CALLGRAPH"
	.align	4
	.sectionentsize	8
	.align		4
        /*0000*/ 	.word	0x00000000
	.align		4
        /*0004*/ 	.word	0xffffffff
	.align		4
        /*0008*/ 	.word	index@(_ZN7cutlass13device_kernelINS_4gemm6kernel13GemmUniversalIN4cute5tupleIJiiiiEEENS1_10collective13CollectiveMmaINS1_34MainloopSm90TmaGmmaWarpSpecializedILi5ENS5_IJNS4_1CILi1EEESB_SB_EEENS1_35KernelTmaWarpSpecializedCooperativeEEENS5_IJNSA_ILi128EEENSA_ILi192EEENSA_ILi64EEEEEENS_6half_tENS5_IJlSB_lEEESJ_SK_NS4_8TiledMMAINS4_8MMA_AtomIJNS4_4SM904GMMA26MMA_64x192x16_F32F16F16_SSILNSO_5MajorE0ELSQ_0ELNSO_7ScaleInE1ELSR_1EEEEEENS4_6LayoutINS5_IJNSA_ILi2EEESB_SB_EEENS5_IJSB_NSA_ILi0EEESX_EEEEENS5_IJNS4_10UnderscoreES10_S10_EEEEENS4_13SM90_TMA_LOADENS4_14ComposedLayoutINS4_7SwizzleILi3ELi4ELi3EEENS4_18smem_ptr_flag_bitsILi16EEENSU_INS5_IJNSA_ILi8EEESH_EEENS5_IJSH_SB_EEEEEEEvNS4_8identityES13_S1D_vS1E_EENS_8epilogue10collective6detail29Sm90TmaWarpSpecializedAdapterINS1H_15DefaultEpilogueISJ_SK_SK_NS1G_6thread17LinearCombinationISJ_Li1EffLNS1L_9ScaleType4KindE0ELNS_15FloatRoundStyleE2ESJ_EENS1_15EpilogueDefaultEEEEEvvEEEEvNT_6ParamsE)
	.align		4
        /*000c*/ 	.word	index@(__assertfail)
	.align		4
        /*0010*/ 	.word	0x00000000
	.align		4
        /*0014*/ 	.word	0xfffffffe
	.align		4
        /*0018*/ 	.word	0x00000000
	.align		4
        /*001c*/ 	.word	0xfffffffd
	.align		4
        /*0020*/ 	.word	0x00000000
	.align		4
        /*0024*/ 	.word	0xfffffffc


//--------------------- .nv.constant4             --------------------------
	.section	.nv.constant4,"a",@progbits
	.align	8
	.align		8
.nv.constant4:
        /*0000*/ 	.dword	__assertfail
	.align		8
        /*0008*/ 	.dword	__unnamed_1
	.align		8
        /*0010*/ 	.dword	_ZN39_INTERNAL_f106b669_4_k_cu_6d2aed9c_61844cuda3std3__45__cpo5beginE
	.align		8
        /*0018*/ 	.dword	_ZN39_INTERNAL_f106b669_4_k_cu_6d2aed9c_61844cuda3std3__45__cpo3endE
	.align		8
        /*0020*/ 	.dword	_ZN39_INTERNAL_f106b669_4_k_cu_6d2aed9c_61844cuda3std3__45__cpo6cbeginE
	.align		8
        /*0028*/ 	.dword	_ZN39_INTERNAL_f106b669_4_k_cu_6d2aed9c_61844cuda3std3__45__cpo4cendE
	.align		8
        /*0030*/ 	.dword	_ZN39_INTERNAL_f106b669_4_k_cu_6d2aed9c_61844cuda3std3__441_GLOBAL__N__f106b669_4_k_cu_6d2aed9c_61846ignoreE
	.align		8
        /*0038*/ 	.dword	_ZN39_INTERNAL_f106b669_4_k_cu_6d2aed9c_61844cuda3std3__419piecewise_constructE
	.align		8
        /*0040*/ 	.dword	_ZN39_INTERNAL_f106b669_4_k_cu_6d2aed9c_61844cuda3std3__48in_placeE
	.align		8
        /*0048*/ 	.dword	_ZN39_INTERNAL_f106b669_4_k_cu_6d2aed9c_61844cuda3std6ranges3__45__cpo4swapE
	.align		8
        /*0050*/ 	.dword	_ZN39_INTERNAL_f106b669_4_k_cu_6d2aed9c_61844cuda3std6ranges3__45__cpo9iter_moveE
	.align		8
        /*0058*/ 	.dword	_ZN39_INTERNAL_f106b669_4_k_cu_6d2aed9c_61844cute7productE
	.align		8
        /*0060*/ 	.dword	_ZN39_INTERNAL_f106b669_4_k_cu_6d2aed9c_61844cute1_E
	.align		8
        /*0068*/ 	.dword	$str$22
	.align		8
        /*0070*/ 	.dword	$str$23


//--------------------- .text._ZN7cutlass13device_kernelINS_4gemm6kernel13GemmUniversalIN4cute5tupleIJiiiiEEENS1_10collective13CollectiveMmaINS1_34MainloopSm90TmaGmmaWarpSpecializedILi5ENS5_IJNS4_1CILi1EEESB_SB_EEENS1_35KernelTmaWarpSpecializedCooperativeEEENS5_IJNSA_ILi128EEENSA_ILi192EEENSA_ILi64EEEEEENS_6half_tENS5_IJlSB_lEEESJ_SK_NS4_8TiledMMAINS4_8MMA_AtomIJNS4_4SM904GMMA26MMA_64x192x16_F32F16F16_SSILNSO_5MajorE0ELSQ_0ELNSO_7ScaleInE1ELSR_1EEEEEENS4_6LayoutINS5_IJNSA_ILi2EEESB_SB_EEENS5_IJSB_NSA_ILi0EEESX_EEEEENS5_IJNS4_10UnderscoreES10_S10_EEEEENS4_13SM90_TMA_LOADENS4_14ComposedLayoutINS4_7SwizzleILi3ELi4ELi3EEENS4_18smem_ptr_flag_bitsILi16EEENSU_INS5_IJNSA_ILi8EEESH_EEENS5_IJSH_SB_EEEEEEEvNS4_8identityES13_S1D_vS1E_EENS_8epilogue10collective6detail29Sm90TmaWarpSpecializedAdapterINS1H_15DefaultEpilogueISJ_SK_SK_NS1G_6thread17LinearCombinationISJ_Li1EffLNS1L_9ScaleType4KindE0ELNS_15FloatRoundStyleE2ESJ_EENS1_15EpilogueDefaultEEEEEvvEEEEvNT_6ParamsE --------------------------
	.section	.text._ZN7cutlass13device_kernelINS_4gemm6kernel13GemmUniversalIN4cute5tupleIJiiiiEEENS1_10collective13CollectiveMmaINS1_34MainloopSm90TmaGmmaWarpSpecializedILi5ENS5_IJNS4_1CILi1EEESB_SB_EEENS1_35KernelTmaWarpSpecializedCooperativeEEENS5_IJNSA_ILi128EEENSA_ILi192EEENSA_ILi64EEEEEENS_6half_tENS5_IJlSB_lEEESJ_SK_NS4_8TiledMMAINS4_8MMA_AtomIJNS4_4SM904GMMA26MMA_64x192x16_F32F16F16_SSILNSO_5MajorE0ELSQ_0ELNSO_7ScaleInE1ELSR_1EEEEEENS4_6LayoutINS5_IJNSA_ILi2EEESB_SB_EEENS5_IJSB_NSA_ILi0EEESX_EEEEENS5_IJNS4_10UnderscoreES10_S10_EEEEENS4_13SM90_TMA_LOADENS4_14ComposedLayoutINS4_7SwizzleILi3ELi4ELi3EEENS4_18smem_ptr_flag_bitsILi16EEENSU_INS5_IJNSA_ILi8EEESH_EEENS5_IJSH_SB_EEEEEEEvNS4_8identityES13_S1D_vS1E_EENS_8epilogue10collective6detail29Sm90TmaWarpSpecializedAdapterINS1H_15DefaultEpilogueISJ_SK_SK_NS1G_6thread17LinearCombinationISJ_Li1EffLNS1L_9ScaleType4KindE0ELNS_15FloatRoundStyleE2ESJ_EENS1_15EpilogueDefaultEEEEEvvEEEEvNT_6ParamsE,"ax",@progbits
	.align	128
.text._ZN7cutlass13device_kernelINS_4gemm6kernel13GemmUniversalIN4cute5tupleIJiiiiEEENS1_10collective13CollectiveMmaINS1_34MainloopSm90TmaGmmaWarpSpecializedILi5ENS5_IJNS4_1CILi1EEESB_SB_EEENS1_35KernelTmaWarpSpecializedCooperativeEEENS5_IJNSA_ILi128EEENSA_ILi192EEENSA_ILi64EEEEEENS_6half_tENS5_IJlSB_lEEESJ_SK_NS4_8TiledMMAINS4_8MMA_AtomIJNS4_4SM904GMMA26MMA_64x192x16_F32F16F16_SSILNSO_5MajorE0ELSQ_0ELNSO_7ScaleInE1ELSR_1EEEEEENS4_6LayoutINS5_IJNSA_ILi2EEESB_SB_EEENS5_IJSB_NSA_ILi0EEESX_EEEEENS5_IJNS4_10UnderscoreES10_S10_EEEEENS4_13SM90_TMA_LOADENS4_14ComposedLayoutINS4_7SwizzleILi3ELi4ELi3EEENS4_18smem_ptr_flag_bitsILi16EEENSU_INS5_IJNSA_ILi8EEESH_EEENS5_IJSH_SB_EEEEEEEvNS4_8identityES13_S1D_vS1E_EENS_8epilogue10collective6detail29Sm90TmaWarpSpecializedAdapterINS1H_15DefaultEpilogueISJ_SK_SK_NS1G_6thread17LinearCombinationISJ_Li1EffLNS1L_9ScaleType4KindE0ELNS_15FloatRoundStyleE2ESJ_EENS1_15EpilogueDefaultEEEEEvvEEEEvNT_6ParamsE:
        .type           _ZN7cutlass13device_kernelINS_4gemm6kernel13GemmUniversalIN4cute5tupleIJiiiiEEENS1_10collective13CollectiveMmaINS1_34MainloopSm90TmaGmmaWarpSpecializedILi5ENS5_IJNS4_1CILi1EEESB_SB_EEENS1_35KernelTmaWarpSpecializedCooperativeEEENS5_IJNSA_ILi128EEENSA_ILi192EEENSA_ILi64EEEEEENS_6half_tENS5_IJlSB_lEEESJ_SK_NS4_8TiledMMAINS4_8MMA_AtomIJNS4_4SM904GMMA26MMA_64x192x16_F32F16F16_SSILNSO_5MajorE0ELSQ_0ELNSO_7ScaleInE1ELSR_1EEEEEENS4_6LayoutINS5_IJNSA_ILi2EEESB_SB_EEENS5_IJSB_NSA_ILi0EEESX_EEEEENS5_IJNS4_10UnderscoreES10_S10_EEEEENS4_13SM90_TMA_LOADENS4_14ComposedLayoutINS4_7SwizzleILi3ELi4ELi3EEENS4_18smem_ptr_flag_bitsILi16EEENSU_INS5_IJNSA_ILi8EEESH_EEENS5_IJSH_SB_EEEEEEEvNS4_8identityES13_S1D_vS1E_EENS_8epilogue10collective6detail29Sm90TmaWarpSpecializedAdapterINS1H_15DefaultEpilogueISJ_SK_SK_NS1G_6thread17LinearCombinationISJ_Li1EffLNS1L_9ScaleType4KindE0ELNS_15FloatRoundStyleE2ESJ_EENS1_15EpilogueDefaultEEEEEvvEEEEvNT_6ParamsE,@function
        .size           _ZN7cutlass13device_kernelINS_4gemm6kernel13GemmUniversalIN4cute5tupleIJiiiiEEENS1_10collective13CollectiveMmaINS1_34MainloopSm90TmaGmmaWarpSpecializedILi5ENS5_IJNS4_1CILi1EEESB_SB_EEENS1_35KernelTmaWarpSpecializedCooperativeEEENS5_IJNSA_ILi128EEENSA_ILi192EEENSA_ILi64EEEEEENS_6half_tENS5_IJlSB_lEEESJ_SK_NS4_8TiledMMAINS4_8MMA_AtomIJNS4_4SM904GMMA26MMA_64x192x16_F32F16F16_SSILNSO_5MajorE0ELSQ_0ELNSO_7ScaleInE1ELSR_1EEEEEENS4_6LayoutINS5_IJNSA_ILi2EEESB_SB_EEENS5_IJSB_NSA_ILi0EEESX_EEEEENS5_IJNS4_10UnderscoreES10_S10_EEEEENS4_13SM90_TMA_LOADENS4_14ComposedLayoutINS4_7SwizzleILi3ELi4ELi3EEENS4_18smem_ptr_flag_bitsILi16EEENSU_INS5_IJNSA_ILi8EEESH_EEENS5_IJSH_SB_EEEEEEEvNS4_8identityES13_S1D_vS1E_EENS_8epilogue10collective6detail29Sm90TmaWarpSpecializedAdapterINS1H_15DefaultEpilogueISJ_SK_SK_NS1G_6thread17LinearCombinationISJ_Li1EffLNS1L_9ScaleType4KindE0ELNS_15FloatRoundStyleE2ESJ_EENS1_15EpilogueDefaultEEEEEvvEEEEvNT_6ParamsE,(.L_x_260 - _ZN7cutlass13device_kernelINS_4gemm6kernel13GemmUniversalIN4cute5tupleIJiiiiEEENS1_10collective13CollectiveMmaINS1_34MainloopSm90TmaGmmaWarpSpecializedILi5ENS5_IJNS4_1CILi1EEESB_SB_EEENS1_35KernelTmaWarpSpecializedCooperativeEEENS5_IJNSA_ILi128EEENSA_ILi192EEENSA_ILi64EEEEEENS_6half_tENS5_IJlSB_lEEESJ_SK_NS4_8TiledMMAINS4_8MMA_AtomIJNS4_4SM904GMMA26MMA_64x192x16_F32F16F16_SSILNSO_5MajorE0ELSQ_0ELNSO_7ScaleInE1ELSR_1EEEEEENS4_6LayoutINS5_IJNSA_ILi2EEESB_SB_EEENS5_IJSB_NSA_ILi0EEESX_EEEEENS5_IJNS4_10UnderscoreES10_S10_EEEEENS4_13SM90_TMA_LOADENS4_14ComposedLayoutINS4_7SwizzleILi3ELi4ELi3EEENS4_18smem_ptr_flag_bitsILi16EEENSU_INS5_IJNSA_ILi8EEESH_EEENS5_IJSH_SB_EEEEEEEvNS4_8identityES13_S1D_vS1E_EENS_8epilogue10collective6detail29Sm90TmaWarpSpecializedAdapterINS1H_15DefaultEpilogueISJ_SK_SK_NS1G_6thread17LinearCombinationISJ_Li1EffLNS1L_9ScaleType4KindE0ELNS_15FloatRoundStyleE2ESJ_EENS1_15EpilogueDefaultEEEEEvvEEEEvNT_6ParamsE)
        .other          _ZN7cutlass13device_kernelINS_4gemm6kernel13GemmUniversalIN4cute5tupleIJiiiiEEENS1_10collective13CollectiveMmaINS1_34MainloopSm90TmaGmmaWarpSpecializedILi5ENS5_IJNS4_1CILi1EEESB_SB_EEENS1_35KernelTmaWarpSpecializedCooperativeEEENS5_IJNSA_ILi128EEENSA_ILi192EEENSA_ILi64EEEEEENS_6half_tENS5_IJlSB_lEEESJ_SK_NS4_8TiledMMAINS4_8MMA_AtomIJNS4_4SM904GMMA26MMA_64x192x16_F32F16F16_SSILNSO_5MajorE0ELSQ_0ELNSO_7ScaleInE1ELSR_1EEEEEENS4_6LayoutINS5_IJNSA_ILi2EEESB_SB_EEENS5_IJSB_NSA_ILi0EEESX_EEEEENS5_IJNS4_10UnderscoreES10_S10_EEEEENS4_13SM90_TMA_LOADENS4_14ComposedLayoutINS4_7SwizzleILi3ELi4ELi3EEENS4_18smem_ptr_flag_bitsILi16EEENSU_INS5_IJNSA_ILi8EEESH_EEENS5_IJSH_SB_EEEEEEEvNS4_8identityES13_S1D_vS1E_EENS_8epilogue10collective6detail29Sm90TmaWarpSpecializedAdapterINS1H_15DefaultEpilogueISJ_SK_SK_NS1G_6thread17LinearCombinationISJ_Li1EffLNS1L_9ScaleType4KindE0ELNS_15FloatRoundStyleE2ESJ_EENS1_15EpilogueDefaultEEEEEvvEEEEvNT_6ParamsE,@"STO_CUDA_ENTRY STV_DEFAULT"
_ZN7cutlass13device_kernelINS_4gemm6kernel13GemmUniversalIN4cute5tupleIJiiiiEEENS1_10collective13CollectiveMmaINS1_34MainloopSm90TmaGmmaWarpSpecializedILi5ENS5_IJNS4_1CILi1EEESB_SB_EEENS1_35KernelTmaWarpSpecializedCooperativeEEENS5_IJNSA_ILi128EEENSA_ILi192EEENSA_ILi64EEEEEENS_6half_tENS5_IJlSB_lEEESJ_SK_NS4_8TiledMMAINS4_8MMA_AtomIJNS4_4SM904GMMA26MMA_64x192x16_F32F16F16_SSILNSO_5MajorE0ELSQ_0ELNSO_7ScaleInE1ELSR_1EEEEEENS4_6LayoutINS5_IJNSA_ILi2EEESB_SB_EEENS5_IJSB_NSA_ILi0EEESX_EEEEENS5_IJNS4_10UnderscoreES10_S10_EEEEENS4_13SM90_TMA_LOADENS4_14ComposedLayoutINS4_7SwizzleILi3ELi4ELi3EEENS4_18smem_ptr_flag_bitsILi16EEENSU_INS5_IJNSA_ILi8EEESH_EEENS5_IJSH_SB_EEEEEEEvNS4_8identityES13_S1D_vS1E_EENS_8epilogue10collective6detail29Sm90TmaWarpSpecializedAdapterINS1H_15DefaultEpilogueISJ_SK_SK_NS1G_6thread17LinearCombinationISJ_Li1EffLNS1L_9ScaleType4KindE0ELNS_15FloatRoundStyleE2ESJ_EENS1_15EpilogueDefaultEEEEEvvEEEEvNT_6ParamsE:
[----:B------:R-:W0:Y:S01]  /*0000*/  LDC R1, c[0x0][0x28] ;  /* 0x00000a00ff017b82 */ /* 0x000e220000000800 */
[----:B------:R-:W1:Y:S01]  /*0010*/  S2R R3, SR_TID.X ;  /* 0x0000000000037919 */ /* 0x000e620000002100 */
[----:B------:R-:W-:Y:S01]  /*0020*/  ELECT P0, URZ, PT ;  /* 0x00000000003f782f */ /* 0x000fe20003800000 */
[----:B------:R-:W-:Y:S01]  /*0030*/  BSSY B0, `(.L_x_0) ;  /* 0x000000f000007945 */ /* 0x000fe20003800000 */
[--C-:B-1----:R-:W-:Y:S02]  /*0040*/  SHF.R.U32.HI R0, RZ, 0x5, R3.reuse ;  /* 0x00000005ff007819 */ /* 0x102fe40000011603 */
[----:B------:R-:W-:-:S03]  /*0050*/  SHF.R.U32.HI R14, RZ, 0x7, R3 ;  /* 0x00000007ff0e7819 */ /* 0x000fc60000011603 */
[----:B------:R-:W1:Y:S04]  /*0060*/  SHFL.IDX PT, R4, R0, RZ, 0x1f ;  /* 0x00001fff00047589 */ /* 0x000e6800000e0000 */
[----:B------:R2:W3:Y:S01]  /*0070*/  SHFL.IDX PT, R10, R14, RZ, 0x1f ;  /* 0x00001fff0e0a7589 */ /* 0x0004e200000e0000 */
[----:B-1----:R-:W-:-:S13]  /*0080*/  ISETP.NE.OR P0, PT, R4, RZ, !P0 ;  /* 0x000000ff0400720c */ /* 0x002fda0004705670 */
[----:B0-23--:R-:W-:Y:S05]  /*0090*/  @P0 BRA `(.L_x_1) ;  /* 0x0000000000200947 */ /* 0x00dfea0003800000 */
[----:B------:R-:W-:Y:S02]  /*00a0*/  ULDC.64 UR4, c[0x0][0x198] ;  /* 0x0000660000047ab9 */ /* 0x000fe40000000a00 */
[----:B------:R-:W-:Y:S02]  /*00b0*/  UIADD3 UR6, UP0, UR4, 0xf0, URZ ;  /* 0x000000f004067890 */ /* 0x000fe4000ff1e03f */
[----:B------:R-:W-:Y:S02]  /*00c0*/  UIADD3 UR4, UP1, UR4, 0x1f0, URZ ;  /* 0x000001f004047890 */ /* 0x000fe4000ff3e03f */
[----:B------:R-:W-:Y:S02]  /*00d0*/  UIADD3.X UR7, URZ, UR5, URZ, UP0, !UPT ;  /* 0x000000053f077290 */ /* 0x000fe400087fe43f */
[----:B------:R-:W-:-:S07]  /*00e0*/  UIADD3.X UR5, URZ, UR5, URZ, UP1, !UPT ;  /* 0x000000053f057290 */ /* 0x000fce0008ffe43f */
[----:B------:R0:W-:Y:S02]  /*00f0*/  UTMACCTL.PF [UR6] ;  /* 0x00000000060079b9 */ /* 0x0001e40008040000 */
[----:B------:R0:W-:Y:S02]  /*0100*/  UTMACCTL.PF [UR4] ;  /* 0x00000000040079b9 */ /* 0x0001e40008040000 */
[----:B0-----:R-:W-:Y:S01]  /*0110*/  NOP ;  /* 0x0000000000007918 */ /* 0x001fe20000000000 */
.L_x_1:
[----:B------:R-:W-:Y:S05]  /*0120*/  BSYNC B0 ;  /* 0x0000000000007941 */ /* 0x000fea0003800000 */
.L_x_0:
[----:B------:R-:W0:Y:S02]  /*0130*/  SHFL.IDX PT, R2, R0, RZ, 0x1f ;  /* 0x00001fff00027589 */ /* 0x000e2400000e0000 */
[----:B0-----:R-:W-:-:S13]  /*0140*/  ISETP.NE.AND P0, PT, R2, RZ, PT ;  /* 0x000000ff0200720c */ /* 0x001fda0003f05270 */
[----:B------:R-:W-:Y:S05]  /*0150*/  @P0 BRA `(.L_x_2) ;  /* 0x0000000000600947 */ /* 0x000fea0003800000 */
[----:B------:R-:W0:Y:S01]  /*0160*/  S2UR UR8, SR_CgaCtaId ;  /* 0x00000000000879c3 */ /* 0x000e220000008800 */
[----:B------:R-:W-:Y:S01]  /*0170*/  UMOV UR4, 0x400 ;  /* 0x0000040000047882 */ /* 0x000fe20000000000 */
[----:B------:R-:W-:Y:S01]  /*0180*/  UMOV UR5, 0x1 ;  /* 0x0000000100057882 */ /* 0x000fe20000000000 */
[----:B------:R-:W-:Y:S01]  /*0190*/  UMOV UR6, 0x100 ;  /* 0x0000010000067882 */ /* 0x000fe20000000000 */
[----:B------:R-:W-:Y:S01]  /*01a0*/  ELECT P0, URZ, PT ;  /* 0x00000000003f782f */ /* 0x000fe20003800000 */
[----:B------:R-:W-:-:S04]  /*01b0*/  UIADD3 UR6, -UR6, 0x100000, URZ ;  /* 0x0010000006067890 */ /* 0x000fc8000fffe13f */
[----:B------:R-:W-:Y:S02]  /*01c0*/  USHF.L.U32 UR7, UR6, 0xb, URZ ;  /* 0x0000000b06077899 */ /* 0x000fe4000800063f */
[----:B------:R-:W-:Y:S02]  /*01d0*/  USHF.L.U32 UR6, UR6, 0x1, URZ ;  /* 0x0000000106067899 */ /* 0x000fe4000800063f */
[----:B0-----:R-:W-:Y:S02]  /*01e0*/  ULEA UR8, UR8, UR4, 0x18 ;  /* 0x0000000408087291 */ /* 0x001fe4000f8ec03f */
[----:B------:R-:W-:-:S04]  /*01f0*/  UIADD3 UR4, -UR5, 0x100000, URZ ;  /* 0x0010000005047890 */ /* 0x000fc8000fffe13f */
[----:B------:R-:W-:Y:S02]  /*0200*/  USHF.L.U32 UR5, UR4, 0xb, URZ ;  /* 0x0000000b04057899 */ /* 0x000fe4000800063f */
[----:B------:R-:W-:Y:S01]  /*0210*/  USHF.L.U32 UR4, UR4, 0x1, URZ ;  /* 0x0000000104047899 */ /* 0x000fe2000800063f */
[----:B------:R-:W0:Y:S11]  /*0220*/  FENCE.VIEW.ASYNC.S ;  /* 0x00000000000073c6 */ /* 0x000e360000000000 */
[----:B0-----:R0:W1:Y:S01]  /*0230*/  SYNCS.EXCH.64 URZ, [UR8], UR4 ;  /* 0x00000004083f75b2 */ /* 0x0010620008000100 */
[----:B------:R0:W2:Y:S01]  /*0240*/  SYNCS.EXCH.64 URZ, [UR8+0x28], UR6 ;  /* 0x00002806083f75b2 */ /* 0x0000a20008000100 */
[----:B------:R0:W3:Y:S01]  /*0250*/  SYNCS.EXCH.64 URZ, [UR8+0x8], UR4 ;  /* 0x00000804083f75b2 */ /* 0x0000e20008000100 */
[----:B------:R0:W4:Y:S01]  /*0260*/  SYNCS.EXCH.64 URZ, [UR8+0x30], UR6 ;  /* 0x00003006083f75b2 */ /* 0x0001220008000100 */
[----:B------:R0:W0:Y:S01]  /*0270*/  SYNCS.EXCH.64 URZ, [UR8+0x10], UR4 ;  /* 0x00001004083f75b2 */ /* 0x0000220008000100 */
[----:B------:R0:W0:Y:S01]  /*0280*/  SYNCS.EXCH.64 URZ, [UR8+0x38], UR6 ;  /* 0x00003806083f75b2 */ /* 0x0000220008000100 */
[----:B------:R0:W0:Y:S01]  /*0290*/  SYNCS.EXCH.64 URZ, [UR8+0x18], UR4 ;  /* 0x00001804083f75b2 */ /* 0x0000220008000100 */
[----:B------:R0:W0:Y:S01]  /*02a0*/  SYNCS.EXCH.64 URZ, [UR8+0x40], UR6 ;  /* 0x00004006083f75b2 */ /* 0x0000220008000100 */
[----:B------:R0:W0:Y:S01]  /*02b0*/  SYNCS.EXCH.64 URZ, [UR8+0x20], UR4 ;  /* 0x00002004083f75b2 */ /* 0x0000220008000100 */
[----:B------:R0:W0:Y:S01]  /*02c0*/  SYNCS.EXCH.64 URZ, [UR8+0x48], UR6 ;  /* 0x00004806083f75b2 */ /* 0x0000220008000100 */
[----:B------:R-:W-:Y:S01]  /*02d0*/  NOP ;  /* 0x0000000000007918 */ /* 0x000fe20000000000 */
.L_x_2:
[----:B------:R-:W5:Y:S01]  /*02e0*/  SHFL.IDX PT, R0, R0, RZ, 0x1f ;  /* 0x00001fff00007589 */ /* 0x000f6200000e0000 */
[----:B------:R-:W-:Y:S01]  /*02f0*/  ELECT P0, URZ, PT ;  /* 0x00000000003f782f */ /* 0x000fe20003800000 */
[----:B------:R-:W1:Y:S01]  /*0300*/  LDC R2, c[0x0][0x65c] ;  /* 0x00019700ff027b82 */ /* 0x000e620000000800 */
[----:B------:R-:W-:Y:S01]  /*0310*/  SHF.R.S32.HI R7, RZ, 0x1f, R4 ;  /* 0x0000001fff077819 */ /* 0x000fe20000011404 */
[----:B------:R-:W2:Y:S01]  /*0320*/  S2R R5, SR_CTAID.Y ;  /* 0x0000000000057919 */ /* 0x000ea20000002600 */
[----:B0-----:R-:W-:Y:S01]  /*0330*/  UMOV UR4, 0x20 ;  /* 0x0000002000047882 */ /* 0x001fe20000000000 */
[----:B------:R-:W-:Y:S01]  /*0340*/  NOP ;  /* 0x0000000000007918 */ /* 0x000fe20000000000 */
[----:B------:R-:W-:Y:S01]  /*0350*/  LEA.HI R7, R7, R4, RZ, 0x2 ;  /* 0x0000000407077211 */ /* 0x000fe200078f10ff */
[----:B------:R-:W0:Y:S01]  /*0360*/  S2R R6, SR_CTAID.X ;  /* 0x0000000000067919 */ /* 0x000e220000002500 */
[----:B------:R-:W-:Y:S01]  /*0370*/  ISETP.NE.AND P2, PT, R10, RZ, PT ;  /* 0x000000ff0a00720c */ /* 0x000fe20003f45270 */
[----:B------:R-:W-:Y:S01]  /*0380*/  NOP ;  /* 0x0000000000007918 */ /* 0x000fe20000000000 */
[----:B------:R-:W-:-:S02]  /*0390*/  LOP3.LUT R7, R7, 0xfffffffc, RZ, 0xc0, !PT ;  /* 0xfffffffc07077812 */ /* 0x000fc400078ec0ff */
[----:B-----5:R-:W-:Y:S02]  /*03a0*/  ISETP.NE.OR P0, PT, R0, RZ, !P0 ;  /* 0x000000ff0000720c */ /* 0x020fe40004705670 */
[----:B-1----:R-:W-:-:S04]  /*03b0*/  ISETP.NE.AND P3, PT, R2, 0x1, PT ;  /* 0x000000010200780c */ /* 0x002fc80003f65270 */
[----:B------:R-:W-:Y:S01]  /*03c0*/  P2R R0, PR, RZ, 0x8 ;  /* 0x00000008ff007803 */ /* 0x000fe20000000000 */
[----:B------:R-:W-:Y:S01]  /*03d0*/  IMAD.IADD R0, R4, 0x1, -R7 ;  /* 0x0000000104007824 */ /* 0x000fe200078e0a07 */
[----:B------:R-:W-:Y:S01]  /*03e0*/  LOP3.LUT R4, R3, 0x7f, RZ, 0xc0, !PT ;  /* 0x0000007f03047812 */ /* 0x000fe200078ec0ff */
[----:B------:R-:W-:-:S03]  /*03f0*/  IMAD.MOV.U32 R7, RZ, RZ, RZ ;  /* 0x000000ffff077224 */ /* 0x000fc600078e00ff */
[----:B------:R-:W-:Y:S01]  /*0400*/  ISETP.NE.AND P1, PT, R0, 0x3, PT ;  /* 0x000000030000780c */ /* 0x000fe20003f25270 */
[----:B------:R-:W-:Y:S01]  /*0410*/  VOTEU.ALL UP0, P0 ;  /* 0x00000000003f7886 */ /* 0x000fe20000000000 */
[----:B------:R-:W-:Y:S01]  /*0420*/  VOTEU.ALL UP1, P0 ;  /* 0x00000000003f7886 */ /* 0x000fe20000020000 */
[----:B------:R-:W0:Y:S01]  /*0430*/  @P3 LDC R17, c[0x0][0x10] ;  /* 0x00000400ff113b82 */ /* 0x000e220000000800 */
[----:B--2---:R-:W-:Y:S02]  /*0440*/  @P3 IMAD.MOV.U32 R8, RZ, RZ, R5 ;  /* 0x000000ffff083224 */ /* 0x004fe400078e0005 */
[----:B------:R-:W-:Y:S01]  /*0450*/  @!UP0 UMOV UR6, 0x400 ;  /* 0x0000040000068882 */ /* 0x000fe20000000000 */
[----:B------:R-:W-:-:S04]  /*0460*/  @!UP0 UIADD3 UR4, -UR4, 0x100000, URZ ;  /* 0x0010000004048890 */ /* 0x000fc8000fffe13f */
[----:B------:R-:W-:Y:S02]  /*0470*/  @!UP0 USHF.L.U32 UR5, UR4, 0xb, URZ ;  /* 0x0000000b04058899 */ /* 0x000fe4000800063f */
[----:B------:R-:W-:Y:S01]  /*0480*/  @!UP0 USHF.L.U32 UR4, UR4, 0x1, URZ ;  /* 0x0000000104048899 */ /* 0x000fe2000800063f */
[----:B------:R-:W-:Y:S01]  /*0490*/  @P3 IMAD.MOV.U32 R9, RZ, RZ, RZ ;  /* 0x000000ffff093224 */ /* 0x000fe200078e00ff */
[----:B------:R-:W1:Y:S08]  /*04a0*/  @!UP0 S2UR UR7, SR_CgaCtaId ;  /* 0x00000000000789c3 */ /* 0x000e700000008800 */
[----:B------:R-:W2:Y:S01]  /*04b0*/  @!P3 LDC R11, c[0x0][0xc] ;  /* 0x00000300ff0bbb82 */ /* 0x000ea20000000800 */
[----:B0-----:R-:W-:Y:S01]  /*04c0*/  @P3 IMAD.WIDE.U32 R16, R6, R17, R8 ;  /* 0x0000001106103225 */ /* 0x001fe200078e0008 */
[----:B-1----:R-:W-:Y:S01]  /*04d0*/  @!UP0 ULEA UR8, UR7, UR6, 0x18 ;  /* 0x0000000607088291 */ /* 0x002fe2000f8ec03f */
[----:B------:R-:W-:-:S02]  /*04e0*/  VOTEU.ALL UP0, P0 ;  /* 0x00000000003f7886 */ /* 0x000fc40000000000 */
[----:B------:R-:W-:Y:S01]  /*04f0*/  ULDC UR6, c[0x0][0xc] ;  /* 0x0000030000067ab9 */ /* 0x000fe20000000800 */
[----:B------:R-:W-:Y:S01]  /*0500*/  ISETP.EQ.OR P0, PT, R0, RZ, !P1 ;  /* 0x000000ff0000720c */ /* 0x000fe20004f02670 */
[----:B------:R-:W-:-:S03]  /*0510*/  ULDC UR7, c[0x0][0x10] ;  /* 0x0000040000077ab9 */ /* 0x000fc60000000800 */
[C---:B------:R-:W-:Y:S01]  /*0520*/  ISETP.EQ.AND P0, PT, R10.reuse, RZ, P0 ;  /* 0x000000ff0a00720c */ /* 0x040fe20000702270 */
[----:B------:R-:W-:Y:S02]  /*0530*/  VIADD R10, R10, 0xffffffff ;  /* 0xffffffff0a0a7836 */ /* 0x000fe40000000000 */
[----:B--2---:R-:W-:Y:S01]  /*0540*/  @!P3 IMAD.WIDE.U32 R8, R11, R5, R6 ;  /* 0x000000050b08b225 */ /* 0x004fe200078e0006 */
[----:B------:R-:W0:Y:S02]  /*0550*/  FENCE.VIEW.ASYNC.S ;  /* 0x00000000000073c6 */ /* 0x000e240000000000 */
[----:B0-----:R-:W3:Y:S01]  /*0560*/  @!UP0 SYNCS.EXCH.64 URZ, [UR8+0x60], UR4 ;  /* 0x00006004083f85b2 */ /* 0x001ee20008000100 */
[----:B------:R-:W-:Y:S01]  /*0570*/  SEL R18, RZ, 0x1, !P0 ;  /* 0x00000001ff127807 */ /* 0x000fe20004000000 */
[----:B------:R-:W-:Y:S01]  /*0580*/  @P3 IMAD.MOV.U32 R11, RZ, RZ, RZ ;  /* 0x000000ffff0b3224 */ /* 0x000fe200078e00ff */
[----:B------:R-:W-:Y:S01]  /*0590*/  ISETP.GE.U32.AND P1, PT, R10, 0x2, PT ;  /* 0x000000020a00780c */ /* 0x000fe20003f26070 */
[----:B------:R-:W-:-:S02]  /*05a0*/  @!P3 IMAD.MOV.U32 R16, RZ, RZ, R8 ;  /* 0x000000ffff10b224 */ /* 0x000fc400078e0008 */
[----:B------:R-:W-:Y:S01]  /*05b0*/  @P3 IMAD.IADD R17, R17, 0x1, R11 ;  /* 0x0000000111113824 */ /* 0x000fe200078e020b */
[----:B------:R-:W-:Y:S01]  /*05c0*/  SEL R18, R18, 0x2, P1 ;  /* 0x0000000212127807 */ /* 0x000fe20000800000 */
[----:B------:R-:W-:Y:S01]  /*05d0*/  @!P3 IMAD.MOV.U32 R17, RZ, RZ, R9 ;  /* 0x000000ffff11b224 */ /* 0x000fe200078e0009 */
[----:B------:R0:W3:Y:S01]  /*05e0*/  @!UP1 SYNCS.EXCH.64 URZ, [UR8+0x68], UR4 ;  /* 0x00006804083f95b2 */ /* 0x0000e20008000100 */
[----:B------:R-:W-:Y:S01]  /*05f0*/  NOP ;  /* 0x0000000000007918 */ /* 0x000fe20000000000 */
[----:B0-----:R-:W-:-:S03]  /*0600*/  UIMAD.WIDE.U32 UR4, UR6, UR7, URZ ;  /* 0x00000007060472a5 */ /* 0x001fc6000f8e003f */
[----:B------:R-:W-:Y:S02]  /*0610*/  ULDC UR6, c[0x0][0x14] ;  /* 0x0000050000067ab9 */ /* 0x000fe40000000800 */
[----:B------:R-:W-:Y:S02]  /*0620*/  UIMAD.WIDE.U32 UR36, UR4, UR6, URZ ;  /* 0x00000006042472a5 */ /* 0x000fe4000f8e003f */
[----:B------:R-:W-:-:S04]  /*0630*/  UIMAD UR42, UR5, UR6, URZ ;  /* 0x00000006052a72a4 */ /* 0x000fc8000f8e023f */
[----:B------:R-:W-:Y:S01]  /*0640*/  UIADD3 UR42, UR37, UR42, URZ ;  /* 0x0000002a252a7290 */ /* 0x000fe2000fffe03f */
[----:B---34-:R-:W-:Y:S06]  /*0650*/  BAR.SYNC.DEFER_BLOCKING 0x0 ;  /* 0x0000000000007b1d */ /* 0x018fec0000010000 */
[----:B------:R-:W-:Y:S05]  /*0660*/  @!P2 BRA `(.L_x_3) ;  /* 0x0000007800e0a947 */ /* 0x000fea0003800000 */
[----:B------:R-:W-:-:S13]  /*0670*/  ISETP.GT.U32.AND P0, PT, R10, 0x1, PT ;  /* 0x000000010a00780c */ /* 0x000fda0003f04070 */
[----:B------:R-:W-:Y:S05]  /*0680*/  @P0 EXIT ;  /* 0x000000000000094d */ /* 0x000fea0003800000 */
[----:B------:R-:W-:Y:S01]  /*0690*/  ULDC.64 UR4, c[0x0][0x650] ;  /* 0x0001940000047ab9 */ /* 0x000fe20000000a00 */
[----:B------:R-:W-:Y:S01]  /*06a0*/  PRMT R0, RZ, 0x7610, R0 ;  /* 0x00007610ff007816 */ /* 0x000fe20000000000 */
[----:B------:R-:W-:Y:S01]  /*06b0*/  IMAD.MOV.U32 R131, RZ, RZ, -0x1 ;  /* 0xffffffffff837424 */ /* 0x000fe200078e00ff */
[----:B------:R-:W-:Y:S01]  /*06c0*/  ISETP.GE.U32.AND P0, PT, R16, UR4, PT ;  /* 0x0000000410007c0c */ /* 0x000fe2000bf06070 */
[----:B------:R-:W-:Y:S02]  /*06d0*/  IMAD.MOV.U32 R130, RZ, RZ, -0x1 ;  /* 0xffffffffff827424 */ /* 0x000fe400078e00ff */
[----:B------:R-:W-:Y:S01]  /*06e0*/  IMAD.MOV.U32 R19, RZ, RZ, -0x1 ;  /* 0xffffffffff137424 */ /* 0x000fe200078e00ff */
[----:B------:R-:W-:-:S13]  /*06f0*/  ISETP.GE.U32.AND.EX P0, PT, R17, UR5, PT, P0 ;  /* 0x0000000511007c0c */ /* 0x000fda000bf06100 */
[----:B------:R-:W-:Y:S05]  /*0700*/  @P0 BRA `(.L_x_4) ;  /* 0x0000000400580947 */ /* 0x000fea0003800000 */
[----:B------:R-:W0:Y:S01]  /*0710*/  LDC.64 R20, c[0x0][0x628] ;  /* 0x00018a00ff147b82 */ /* 0x000e220000000a00 */
[----:B------:R-:W-:Y:S02]  /*0720*/  IMAD.MOV.U32 R8, RZ, RZ, R16 ;  /* 0x000000ffff087224 */ /* 0x000fe400078e0010 */
[----:B------:R-:W-:-:S05]  /*0730*/  IMAD.MOV.U32 R9, RZ, RZ, R17 ;  /* 0x000000ffff097224 */ /* 0x000fca00078e0011 */
[----:B------:R-:W1:Y:S08]  /*0740*/  LDC R0, c[0x0][0x630] ;  /* 0x00018c00ff007b82 */ /* 0x000e700000000800 */
[----:B------:R-:W2:Y:S01]  /*0750*/  LDC.64 R22, c[0x0][0x620] ;  /* 0x00018800ff167b82 */ /* 0x000ea20000000a00 */
[----:B0-----:R-:W-:-:S04]  /*0760*/  ISETP.NE.U32.AND P0, PT, R20, RZ, PT ;  /* 0x000000ff1400720c */ /* 0x001fc80003f05070 */
[----:B------:R-:W-:-:S13]  /*0770*/  ISETP.NE.AND.EX P0, PT, R21, RZ, PT, P0 ;  /* 0x000000ff1500720c */ /* 0x000fda0003f05300 */
[----:B-12---:R-:W-:Y:S05]  /*0780*/  @!P0 BRA `(.L_x_5) ;  /* 0x0000000000288947 */ /* 0x006fea0003800000 */
[----:B------:R-:W0:Y:S02]  /*0790*/  LDC R13, c[0x0][0x634] ;  /* 0x00018d00ff0d7b82 */ /* 0x000e240000000800 */
[----:B0-----:R-:W-:-:S05]  /*07a0*/  IADD3 R13, P0, R16, R13, RZ ;  /* 0x0000000d100d7210 */ /* 0x001fca0007f1e0ff */
[----:B------:R-:W-:-:S04]  /*07b0*/  IMAD.X R15, RZ, RZ, R17, P0 ;  /* 0x000000ffff0f7224 */ /* 0x000fc800000e0611 */
[----:B------:R-:W-:-:S04]  /*07c0*/  IMAD.WIDE.U32 R8, R15, R20, RZ ;  /* 0x000000140f087225 */ /* 0x000fc800078e00ff */
[----:B------:R-:W-:-:S04]  /*07d0*/  IMAD.WIDE.U32 R10, P0, R13, R21, R8 ;  /* 0x000000150d0a7225 */ /* 0x000fc80007800008 */
[----:B------:R-:W-:-:S04]  /*07e0*/  IMAD.WIDE.U32 R8, R13, R20, RZ ;  /* 0x000000140d087225 */ /* 0x000fc800078e00ff */
[----:B------:R-:W-:Y:S01]  /*07f0*/  IMAD.X R13, RZ, RZ, RZ, P0 ;  /* 0x000000ffff0d7224 */ /* 0x000fe200000e06ff */
[----:B------:R-:W-:Y:S01]  /*0800*/  IADD3 RZ, P0, R9, R10, RZ ;  /* 0x0000000a09ff7210 */ /* 0x000fe20007f1e0ff */
[----:B------:R-:W-:-:S04]  /*0810*/  IMAD.MOV.U32 R12, RZ, RZ, R11 ;  /* 0x000000ffff0c7224 */ /* 0x000fc800078e000b */
[----:B------:R-:W-:-:S08]  /*0820*/  IMAD.WIDE.U32.X R8, R15, R21, R12, P0 ;  /* 0x000000150f087225 */ /* 0x000fd000000e040c */
.L_x_5:
[-CC-:B------:R-:W-:Y:S01]  /*0830*/  SHF.R.U64 R25, R8, R0.reuse, R9.reuse ;  /* 0x0000000008197219 */ /* 0x180fe20000001209 */
[----:B------:R-:W0:Y:S01]  /*0840*/  LDC R12, c[0x0][0x618] ;  /* 0x00018600ff0c7b82 */ /* 0x000e220000000800 */
[----:B------:R-:W-:Y:S01]  /*0850*/  SHF.R.U32.HI R7, RZ, R0, R9 ;  /* 0x00000000ff077219 */ /* 0x000fe20000011609 */
[----:B------:R-:W-:Y:S01]  /*0860*/  ULDC UR4, c[0x0][0x150] ;  /* 0x0000540000047ab9 */ /* 0x000fe20000000800 */
[----:B------:R-:W-:Y:S02]  /*0870*/  IADD3 R11, P0, RZ, -R25, RZ ;  /* 0x80000019ff0b7210 */ /* 0x000fe40007f1e0ff */
[----:B------:R-:W-:-:S03]  /*0880*/  I2FP.F32.U32 R0, R6 ;  /* 0x0000000600007245 */ /* 0x000fc60000201000 */
[----:B------:R-:W1:Y:S01]  /*0890*/  LDC.64 R30, c[0x0][0x640] ;  /* 0x00019000ff1e7b82 */ /* 0x000e620000000a00 */
[----:B------:R-:W-:Y:S02]  /*08a0*/  IMAD.X R13, RZ, RZ, ~R7, P0 ;  /* 0x000000ffff0d7224 */ /* 0x000fe400000e0e07 */
[----:B------:R-:W-:Y:S01]  /*08b0*/  FMUL R0, R0, UR4 ;  /* 0x0000000400007c20 */ /* 0x000fe20008400000 */
[----:B------:R-:W-:Y:S01]  /*08c0*/  IMAD.WIDE.U32 R8, R11, R22, R16 ;  /* 0x000000160b087225 */ /* 0x000fe200078e0010 */
[----:B------:R-:W-:-:S03]  /*08d0*/  ULDC UR4, c[0x0][0x154] ;  /* 0x0000550000047ab9 */ /* 0x000fc60000000800 */
[----:B------:R-:W-:Y:S01]  /*08e0*/  IMAD R10, R13, R22, RZ ;  /* 0x000000160d0a7224 */ /* 0x000fe200078e02ff */
[----:B------:R-:W2:Y:S01]  /*08f0*/  LDC R7, c[0x0][0x144] ;  /* 0x00005100ff077b82 */ /* 0x000ea20000000800 */
[----:B------:R-:W3:Y:S02]  /*0900*/  F2I.U32.TRUNC.NTZ R0, R0 ;  /* 0x0000000000007305 */ /* 0x000ee4000020f000 */
[----:B------:R-:W-:-:S04]  /*0910*/  IMAD R11, R11, R23, R10 ;  /* 0x000000170b0b7224 */ /* 0x000fc800078e020a */
[----:B------:R-:W-:Y:S01]  /*0920*/  IMAD.IADD R9, R9, 0x1, R11 ;  /* 0x0000000109097824 */ /* 0x000fe200078e020b */
[----:B------:R-:W4:Y:S01]  /*0930*/  LDC R24, c[0x0][0x608] ;  /* 0x00018200ff187b82 */ /* 0x000f220000000800 */
[----:B------:R-:W-:-:S03]  /*0940*/  IMAD.MOV.U32 R11, RZ, RZ, -0x1 ;  /* 0xffffffffff0b7424 */ /* 0x000fc600078e00ff */
[-CC-:B0-----:R-:W-:Y:S02]  /*0950*/  SHF.R.U64 R22, R8, R12.reuse, R9.reuse ;  /* 0x0000000c08167219 */ /* 0x181fe40000001209 */
[----:B------:R-:W-:Y:S02]  /*0960*/  I2FP.F32.U32 R8, R5 ;  /* 0x0000000500087245 */ /* 0x000fe40000201000 */
[----:B------:R-:W0:Y:S01]  /*0970*/  LDC R28, c[0x0][0x658] ;  /* 0x00019600ff1c7b82 */ /* 0x000e220000000800 */
[----:B-1----:R-:W-:Y:S01]  /*0980*/  ISETP.NE.U32.AND P0, PT, R30, RZ, PT ;  /* 0x000000ff1e00720c */ /* 0x002fe20003f05070 */
[----:B---3--:R-:W-:Y:S02]  /*0990*/  IMAD.MOV R10, RZ, RZ, -R0 ;  /* 0x000000ffff0a7224 */ /* 0x008fe400078e0a00 */
[----:B------:R-:W-:Y:S01]  /*09a0*/  FMUL R8, R8, UR4 ;  /* 0x0000000408087c20 */ /* 0x000fe20008400000 */
[----:B------:R-:W-:Y:S02]  /*09b0*/  SHF.R.U32.HI R9, RZ, R12, R9 ;  /* 0x0000000cff097219 */ /* 0x000fe40000011609 */
[----:B------:R-:W-:Y:S01]  /*09c0*/  ISETP.NE.AND.EX P0, PT, R31, RZ, PT, P0 ;  /* 0x000000ff1f00720c */ /* 0x000fe20003f05300 */
[----:B------:R1:W3:Y:S01]  /*09d0*/  F2I.U32.TRUNC.NTZ R15, R8 ;  /* 0x00000008000f7305 */ /* 0x0002e2000020f000 */
[----:B------:R-:W1:Y:S01]  /*09e0*/  LDC R20, c[0x0][0x148] ;  /* 0x00005200ff147b82 */ /* 0x000e620000000800 */
[----:B--2---:R-:W-:-:S07]  /*09f0*/  IMAD R0, R7, R10, R6 ;  /* 0x0000000a07007224 */ /* 0x004fce00078e0206 */
[----:B------:R-:W2:Y:S01]  /*0a00*/  LDC R26, c[0x0][0x600] ;  /* 0x00018000ff1a7b82 */ /* 0x000ea20000000800 */
[-CC-:B----4-:R-:W-:Y:S02]  /*0a10*/  SHF.R.U64 R32, R22, R24.reuse, R9.reuse ;  /* 0x0000001816207219 */ /* 0x190fe40000001209 */
[----:B------:R-:W-:Y:S01]  /*0a20*/  SHF.R.U32.HI R7, RZ, R24, R9 ;  /* 0x00000018ff077219 */ /* 0x000fe20000011609 */
[----:B------:R-:W-:-:S04]  /*0a30*/  IMAD.MOV.U32 R9, RZ, RZ, 0x1 ;  /* 0x00000001ff097424 */ /* 0x000fc800078e00ff */
[----:B------:R-:W4:Y:S01]  /*0a40*/  LDC R21, c[0x0][0x648] ;  /* 0x00019200ff157b82 */ /* 0x000f220000000800 */
[-C--:B0-----:R-:W-:Y:S02]  /*0a50*/  SHF.L.U32 R6, R11, R28.reuse, RZ ;  /* 0x0000001c0b067219 */ /* 0x081fe400000006ff */
[--C-:B------:R-:W-:Y:S02]  /*0a60*/  SHF.R.U64 R24, R32, R28, R7.reuse ;  /* 0x0000001c20187219 */ /* 0x100fe40000001207 */
[----:B------:R-:W-:Y:S02]  /*0a70*/  LOP3.LUT R13, RZ, R6, RZ, 0x33, !PT ;  /* 0x00000006ff0d7212 */ /* 0x000fe400078e33ff */
[-C--:B------:R-:W-:Y:S01]  /*0a80*/  SHF.R.U32.HI R7, RZ, R28.reuse, R7 ;  /* 0x0000001cff077219 */ /* 0x080fe20000011607 */
[----:B------:R-:W0:Y:S01]  /*0a90*/  LDC R23, c[0x0][0x638] ;  /* 0x00018e00ff177b82 */ /* 0x000e220000000800 */
[----:B------:R-:W-:Y:S01]  /*0aa0*/  SHF.L.U32 R12, R9, R28, RZ ;  /* 0x0000001c090c7219 */ /* 0x000fe200000006ff */
[----:B------:R-:W-:-:S06]  /*0ab0*/  IMAD.MOV.U32 R6, RZ, RZ, R24 ;  /* 0x000000ffff067224 */ /* 0x000fcc00078e0018 */
[----:B------:R-:W0:Y:S01]  /*0ac0*/  LDC R131, c[0x0][0x610] ;  /* 0x00018400ff837b82 */ /* 0x000e220000000800 */
[----:B-1-3--:R-:W-:Y:S05]  /*0ad0*/  @!P0 BRA `(.L_x_6) ;  /* 0x0000000000288947 */ /* 0x00afea0003800000 */
[----:B------:R-:W1:Y:S02]  /*0ae0*/  LDC R11, c[0x0][0x64c] ;  /* 0x00019300ff0b7b82 */ /* 0x000e640000000800 */
[----:B-1----:R-:W-:-:S05]  /*0af0*/  IADD3 R11, P0, R24, R11, RZ ;  /* 0x0000000b180b7210 */ /* 0x002fca0007f1e0ff */
        /* <DEDUP_REMOVED lines=8> */
.L_x_6:
[----:B----4-:R-:W-:Y:S01]  /*0b80*/  SHF.R.U64 R6, R6, R21, R7 ;  /* 0x0000001506067219 */ /* 0x010fe20000001207 */
[----:B--2---:R-:W-:Y:S01]  /*0b90*/  VIADD R7, R26, 0xffffffff ;  /* 0xffffffff1a077836 */ /* 0x004fe20000000000 */
[----:B------:R-:W-:Y:S01]  /*0ba0*/  LOP3.LUT R13, R32, R13, RZ, 0xc0, !PT ;  /* 0x0000000d200d7212 */ /* 0x000fe200078ec0ff */
[----:B------:R-:W-:Y:S02]  /*0bb0*/  IMAD.MOV R15, RZ, RZ, -R15 ;  /* 0x000000ffff0f7224 */ /* 0x000fe400078e0a0f */
[----:B------:R-:W-:Y:S02]  /*0bc0*/  IMAD.MOV R8, RZ, RZ, -R6 ;  /* 0x000000ffff087224 */ /* 0x000fe400078e0a06 */
[----:B------:R-:W-:Y:S01]  /*0bd0*/  IMAD R13, R12, R6, R13 ;  /* 0x000000060c0d7224 */ /* 0x000fe200078e020d */
[----:B------:R-:W-:Y:S01]  /*0be0*/  LOP3.LUT R6, R22, R7, RZ, 0xc0, !PT ;  /* 0x0000000716067212 */ /* 0x000fe200078ec0ff */
[----:B------:R-:W-:Y:S02]  /*0bf0*/  @P3 IMAD R0, R20, R15, R5 ;  /* 0x0000000f14003224 */ /* 0x000fe400078e0205 */
[----:B0-----:R-:W-:-:S02]  /*0c00*/  IMAD R5, R8, R23, R24 ;  /* 0x0000001708057224 */ /* 0x001fc400078e0218 */
[----:B------:R-:W-:Y:S02]  /*0c10*/  IMAD R131, R13, R131, R0 ;  /* 0x000000830d837224 */ /* 0x000fe400078e0200 */
[----:B------:R-:W-:Y:S02]  /*0c20*/  IMAD R6, R5, R26, R6 ;  /* 0x0000001a05067224 */ /* 0x000fe400078e0206 */
[----:B------:R-:W-:Y:S02]  /*0c30*/  IMAD.MOV.U32 R0, RZ, RZ, 0x1 ;  /* 0x00000001ff007424 */ /* 0x000fe400078e00ff */
[----:B------:R-:W-:Y:S01]  /*0c40*/  IMAD.MOV.U32 R19, RZ, RZ, R25 ;  /* 0x000000ffff137224 */ /* 0x000fe200078e0019 */
[----:B------:R-:W-:Y:S02]  /*0c50*/  SEL R130, R6, R131, !P3 ;  /* 0x0000008306827207 */ /* 0x000fe40005800000 */
[----:B------:R-:W-:-:S07]  /*0c60*/  SEL R131, R131, R6, !P3 ;  /* 0x0000000683837207 */ /* 0x000fce0005800000 */
.L_x_4:
[----:B------:R-:W-:-:S08]  /*0c70*/  NOP ;  /* 0x0000000000007918 */ /* 0x000fd00000000000 */
[----:B------:R-:W0:Y:S02]  /*0c80*/  USETMAXREG.TRY_ALLOC.CTAPOOL UP0, 0xe8 ;  /* 0x000000e8000079c8 */ /* 0x000e240008000600 */
[----:B0-----:R-:W-:-:S13]  /*0c90*/  PLOP3.LUT P0, PT, PT, PT, UP0, 0x80, 0x0 ;  /* 0x000000000000781c */ /* 0x001fda0003f0f008 */
[----:B------:R-:W-:Y:S05]  /*0ca0*/  @!P0 BRA `(.L_x_4) ;  /* 0xfffffffc00f08947 */ /* 0x000fea000383ffff */
[----:B------:R-:W-:Y:S01]  /*0cb0*/  ULDC.64 UR4, c[0x0][0x598] ;  /* 0x0001660000047ab9 */ /* 0x000fe20000000a00 */
[----:B------:R-:W-:Y:S01]  /*0cc0*/  ULDC.64 UR38, c[0x0][0x208] ;  /* 0x0000820000267ab9 */ /* 0x000fe20000000a00 */
[----:B------:R-:W-:-:S04]  /*0cd0*/  ISETP.NE.U32.AND P0, PT, RZ, UR4, PT ;  /* 0x00000004ff007c0c */ /* 0x000fc8000bf05070 */
[----:B------:R-:W-:-:S13]  /*0ce0*/  ISETP.NE.AND.EX P0, PT, RZ, UR5, PT, P0 ;  /* 0x00000005ff007c0c */ /* 0x000fda000bf05300 */
[----:B------:R-:W-:Y:S05]  /*0cf0*/  @!P0 BRA `(.L_x_7) ;  /* 0x00000000001c8947 */ /* 0x000fea0003800000 */
[----:B------:R-:W0:Y:S02]  /*0d00*/  LDC.64 R6, c[0x0][0x598] ;  /* 0x00016600ff067b82 */ /* 0x000e240000000a00 */
[----:B0-----:R-:W2:Y:S02]  /*0d10*/  LDG.E.64 R6, desc[UR38][R6.64] ;  /* 0x0000002606067981 */ /* 0x001ea4000c1e1b00 */
[----:B--2---:R-:W-:-:S04]  /*0d20*/  ISETP.NE.U32.AND P0, PT, R6, RZ, PT ;  /* 0x000000ff0600720c */ /* 0x004fc80003f05070 */
[----:B------:R-:W-:-:S13]  /*0d30*/  ISETP.NE.AND.EX P0, PT, R7, RZ, PT, P0 ;  /* 0x000000ff0700720c */ /* 0x000fda0003f05300 */
[----:B------:R-:W-:Y:S05]  /*0d40*/  @!P0 BRA `(.L_x_7) ;  /* 0x0000000000088947 */ /* 0x000fea0003800000 */
[----:B------:R0:W5:Y:S01]  /*0d50*/  LD.E R120, desc[UR38][R6.64] ;  /* 0x0000002606787980 */ /* 0x000162000c101900 */
[----:B------:R-:W-:Y:S05]  /*0d60*/  BRA `(.L_x_8) ;  /* 0x0000000000247947 */ /* 0x000fea0003800000 */
.L_x_7:
[----:B------:R-:W-:Y:S02]  /*0d70*/  ULDC.64 UR4, c[0x0][0x588] ;  /* 0x0001620000047ab9 */ /* 0x000fe40000000a00 */
[----:B------:R-:W-:-:S04]  /*0d80*/  ISETP.NE.U32.AND P0, PT, RZ, UR4, PT ;  /* 0x00000004ff007c0c */ /* 0x000fc8000bf05070 */
[----:B------:R-:W-:-:S13]  /*0d90*/  ISETP.NE.AND.EX P0, PT, RZ, UR5, PT, P0 ;  /* 0x00000005ff007c0c */ /* 0x000fda000bf05300 */
[----:B------:R-:W-:Y:S05]  /*0da0*/  @!P0 BRA `(.L_x_9) ;  /* 0x00000000000c8947 */ /* 0x000fea0003800000 */
[----:B------:R-:W0:Y:S02]  /*0db0*/  LDC.64 R120, c[0x0][0x588] ;  /* 0x00016200ff787b82 */ /* 0x000e240000000a00 */
[----:B0-----:R1:W5:Y:S01]  /*0dc0*/  LDG.E R120, desc[UR38][R120.64] ;  /* 0x0000002678787981 */ /* 0x001362000c1e1900 */
[----:B------:R-:W-:Y:S05]  /*0dd0*/  BRA `(.L_x_8) ;  /* 0x0000000000087947 */ /* 0x000fea0003800000 */
.L_x_9:
[----:B------:R-:W-:Y:S02]  /*0de0*/  ULDC UR4, c[0x0][0x580] ;  /* 0x0001600000047ab9 */ /* 0x000fe40000000800 */
[----:B------:R-:W-:-:S07]  /*0df0*/  IMAD.U32 R120, RZ, RZ, UR4 ;  /* 0x00000004ff787e24 */ /* 0x000fce000f8e00ff */
.L_x_8:
[----:B------:R-:W-:Y:S02]  /*0e00*/  ULDC.64 UR4, c[0x0][0x5a0] ;  /* 0x0001680000047ab9 */ /* 0x000fe40000000a00 */
[----:B------:R-:W-:-:S04]  /*0e10*/  ISETP.NE.U32.AND P0, PT, RZ, UR4, PT ;  /* 0x00000004ff007c0c */ /* 0x000fc8000bf05070 */
[----:B------:R-:W-:-:S13]  /*0e20*/  ISETP.NE.AND.EX P0, PT, RZ, UR5, PT, P0 ;  /* 0x00000005ff007c0c */ /* 0x000fda000bf05300 */
[----:B------:R-:W-:Y:S05]  /*0e30*/  @!P0 BRA `(.L_x_10) ;  /* 0x00000000001c8947 */ /* 0x000fea0003800000 */
[----:B0-----:R-:W0:Y:S02]  /*0e40*/  LDC.64 R6, c[0x0][0x5a0] ;  /* 0x00016800ff067b82 */ /* 0x001e240000000a00 */
[----:B0-----:R-:W2:Y:S02]  /*0e50*/  LDG.E.64 R6, desc[UR38][R6.64] ;  /* 0x0000002606067981 */ /* 0x001ea4000c1e1b00 */
[----:B--2---:R-:W-:-:S04]  /*0e60*/  ISETP.NE.U32.AND P0, PT, R6, RZ, PT ;  /* 0x000000ff0600720c */ /* 0x004fc80003f05070 */
[----:B------:R-:W-:-:S13]  /*0e70*/  ISETP.NE.AND.EX P0, PT, R7, RZ, PT, P0 ;  /* 0x000000ff0700720c */ /* 0x000fda0003f05300 */
[----:B------:R-:W-:Y:S05]  /*0e80*/  @!P0 BRA `(.L_x_10) ;  /* 0x0000000000088947 */ /* 0x000fea0003800000 */
[----:B-1----:R0:W5:Y:S01]  /*0e90*/  LD.E R121, desc[UR38][R6.64] ;  /* 0x0000002606797980 */ /* 0x002162000c101900 */
[----:B------:R-:W-:Y:S05]  /*0ea0*/  BRA `(.L_x_11) ;  /* 0x0000000000247947 */ /* 0x000fea0003800000 */
.L_x_10:
[----:B------:R-:W-:Y:S02]  /*0eb0*/  ULDC.64 UR4, c[0x0][0x590] ;  /* 0x0001640000047ab9 */ /* 0x000fe40000000a00 */
[----:B------:R-:W-:-:S04]  /*0ec0*/  ISETP.NE.U32.AND P0, PT, RZ, UR4, PT ;  /* 0x00000004ff007c0c */ /* 0x000fc8000bf05070 */
[----:B------:R-:W-:-:S13]  /*0ed0*/  ISETP.NE.AND.EX P0, PT, RZ, UR5, PT, P0 ;  /* 0x00000005ff007c0c */ /* 0x000fda000bf05300 */
[----:B------:R-:W-:Y:S05]  /*0ee0*/  @!P0 BRA `(.L_x_12) ;  /* 0x00000000000c8947 */ /* 0x000fea0003800000 */
[----:B0-----:R-:W1:Y:S02]  /*0ef0*/  LDC.64 R6, c[0x0][0x590] ;  /* 0x00016400ff067b82 */ /* 0x001e640000000a00 */
[----:B-1----:R1:W5:Y:S01]  /*0f00*/  LDG.E R121, desc[UR38][R6.64] ;  /* 0x0000002606797981 */ /* 0x002362000c1e1900 */
[----:B------:R-:W-:Y:S05]  /*0f10*/  BRA `(.L_x_11) ;  /* 0x0000000000087947 */ /* 0x000fea0003800000 */
.L_x_12:
[----:B------:R-:W-:Y:S02]  /*0f20*/  ULDC UR4, c[0x0][0x584] ;  /* 0x0001610000047ab9 */ /* 0x000fe40000000800 */
[----:B-1----:R-:W-:-:S07]  /*0f30*/  IMAD.U32 R121, RZ, RZ, UR4 ;  /* 0x00000004ff797e24 */ /* 0x002fce000f8e00ff */
.L_x_11:
[----:B------:R-:W-:-:S13]  /*0f40*/  LOP3.LUT P0, RZ, R0, 0xff, RZ, 0xc0, !PT ;  /* 0x000000ff00ff7812 */ /* 0x000fda000780c0ff */
[----:B------:R-:W-:Y:S05]  /*0f50*/  @!P0 EXIT ;  /* 0x000000000000894d */ /* 0x000fea0003800000 */
[----:B------:R-:W2:Y:S01]  /*0f60*/  LDC R123, c[0x0][0x658] ;  /* 0x00019600ff7b7b82 */ /* 0x000ea20000000800 */
[----:B------:R-:W-:Y:S01]  /*0f70*/  ULDC.64 UR6, c[0x0][0x288] ;  /* 0x0000a20000067ab9 */ /* 0x000fe20000000a00 */
[----:B------:R-:W-:Y:S01]  /*0f80*/  LOP3.LUT R14, R14, 0x1, RZ, 0xc0, !PT ;  /* 0x000000010e0e7812 */ /* 0x000fe200078ec0ff */
[----:B------:R-:W-:Y:S01]  /*0f90*/  UIADD3 UR4, UR7, 0x3f, URZ ;  /* 0x0000003f07047890 */ /* 0x000fe2000fffe03f */
[----:B------:R-:W-:Y:S01]  /*0fa0*/  SHF.R.U32.HI R0, RZ, 0x2, R3 ;  /* 0x00000002ff007819 */ /* 0x000fe20000011603 */
[----:B------:R-:W-:Y:S01]  /*0fb0*/  IMAD.U32 R5, RZ, RZ, UR6 ;  /* 0x00000006ff057e24 */ /* 0x000fe2000f8e00ff */
[----:B------:R-:W-:Y:S01]  /*0fc0*/  SHF.R.U32.HI R4, RZ, 0x1, R4 ;  /* 0x00000001ff047819 */ /* 0x000fe20000011604 */
[----:B------:R-:W-:Y:S01]  /*0fd0*/  USHF.R.S32.HI UR5, URZ, 0x1f, UR4 ;  /* 0x0000001f3f057899 */ /* 0x000fe20008011404 */
[----:B01----:R-:W0:Y:S01]  /*0fe0*/  LDC.64 R6, c[0x0][0x5c8] ;  /* 0x00017200ff067b82 */ /* 0x003e220000000a00 */
[----:B------:R-:W-:Y:S01]  /*0ff0*/  LOP3.LUT R122, R3, 0x3, RZ, 0xc0, !PT ;  /* 0x00000003037a7812 */ /* 0x000fe200078ec0ff */
[----:B------:R-:W-:Y:S01]  /*1000*/  IMAD.SHL.U32 R9, R14, 0x40, RZ ;  /* 0x000000400e097824 */ /* 0x000fe200078e00ff */
[----:B------:R-:W-:Y:S01]  /*1010*/  LOP3.LUT R0, R0, 0x7, RZ, 0xc0, !PT ;  /* 0x0000000700007812 */ /* 0x000fe200078ec0ff */
[----:B------:R-:W-:Y:S01]  /*1020*/  ULEA.HI UR5, UR5, UR4, URZ, 0x6 ;  /* 0x0000000405057291 */ /* 0x000fe2000f8f303f */
[----:B------:R-:W-:Y:S01]  /*1030*/  LOP3.LUT R23, R4, 0x30, RZ, 0xc0, !PT ;  /* 0x0000003004177812 */ /* 0x000fe200078ec0ff */
[----:B------:R-:W-:Y:S01]  /*1040*/  IMAD R122, R122, -0x2, R5 ;  /* 0xfffffffe7a7a7824 */ /* 0x000fe200078e0205 */
[--C-:B------:R-:W-:Y:S01]  /*1050*/  LOP3.LUT R22, R9, 0x40, R0.reuse, 0xe2, !PT ;  /* 0x0000004009167812 */ /* 0x100fe200078ee200 */
[----:B------:R-:W-:Y:S01]  /*1060*/  USHF.R.S32.HI UR43, URZ, 0x6, UR5 ;  /* 0x000000063f2b7899 */ /* 0x000fe20008011405 */
[----:B------:R-:W-:Y:S01]  /*1070*/  IADD3 R5, RZ, -R23, -R0 ;  /* 0x80000017ff057210 */ /* 0x000fe20007ffe800 */
[----:B------:R-:W-:Y:S01]  /*1080*/  IMAD.MOV.U32 R0, RZ, RZ, -0x1 ;  /* 0xffffffffff007424 */ /* 0x000fe200078e00ff */
[C---:B------:R-:W-:Y:S01]  /*1090*/  LOP3.LUT R127, R3.reuse, 0x80, RZ, 0xc0, !PT ;  /* 0x00000080037f7812 */ /* 0x040fe200078ec0ff */
[----:B------:R-:W-:Y:S01]  /*10a0*/  IMAD.MOV.U32 R4, RZ, RZ, 0x1 ;  /* 0x00000001ff047424 */ /* 0x000fe200078e00ff */
[----:B------:R-:W-:Y:S01]  /*10b0*/  UISETP.LT.AND UP0, UPT, UR43, 0x1, UPT ;  /* 0x000000012b00788c */ /* 0x000fe2000bf01270 */
[----:B------:R-:W-:Y:S01]  /*10c0*/  IMAD R5, R14, -0x40, R5 ;  /* 0xffffffc00e057824 */ /* 0x000fe200078e0205 */
[----:B------:R-:W-:Y:S01]  /*10d0*/  ULDC UR4, c[0x0][0x284] ;  /* 0x0000a10000047ab9 */ /* 0x000fe20000000800 */
[----:B--2---:R-:W-:Y:S01]  /*10e0*/  SHF.L.U32 R0, R0, R123, RZ ;  /* 0x0000007b00007219 */ /* 0x004fe200000006ff */
[----:B------:R-:W-:Y:S01]  /*10f0*/  USEL UR44, UR43, 0x1, UP0 ;  /* 0x000000012b2c7887 */ /* 0x000fe20008000000 */
[----:B------:R-:W-:Y:S01]  /*1100*/  LOP3.LUT R22, R22, R23, RZ, 0xfc, !PT ;  /* 0x0000001716167212 */ /* 0x000fe200078efcff */
[----:B------:R-:W-:Y:S01]  /*1110*/  IMAD.SHL.U32 R126, R3, 0x2, RZ ;  /* 0x00000002037e7824 */ /* 0x000fe200078e00ff */
[----:B------:R-:W-:Y:S01]  /*1120*/  SHF.L.U32 R123, R4, R123, RZ ;  /* 0x0000007b047b7219 */ /* 0x000fe200000006ff */
[----:B------:R-:W-:Y:S01]  /*1130*/  VIADD R129, R5, UR4 ;  /* 0x0000000405817c36 */ /* 0x000fe20008000000 */
[----:B------:R-:W-:Y:S01]  /*1140*/  LOP3.LUT R132, R18, 0x1, RZ, 0xfc, !PT ;  /* 0x0000000112847812 */ /* 0x000fe200078efcff */
[----:B------:R-:W-:Y:S01]  /*1150*/  IMAD.MOV.U32 R23, RZ, RZ, RZ ;  /* 0x000000ffff177224 */ /* 0x000fe200078e00ff */
[C---:B0-----:R-:W-:Y:S01]  /*1160*/  SHF.L.U64.HI R124, R6.reuse, 0x3, R7 ;  /* 0x00000003067c7819 */ /* 0x041fe20000010207 */
[----:B------:R-:W-:Y:S01]  /*1170*/  IMAD.SHL.U32 R125, R6, 0x8, RZ ;  /* 0x00000008067d7824 */ /* 0x000fe200078e00ff */
[----:B------:R-:W-:Y:S01]  /*1180*/  SHF.R.U32.HI R127, RZ, 0x7, R127 ;  /* 0x00000007ff7f7819 */ /* 0x000fe2000001167f */
[----:B------:R-:W-:Y:S01]  /*1190*/  UIADD3 UR44, UR43, -UR44, URZ ;  /* 0x8000002c2b2c7290 */ /* 0x000fe2000fffe03f */
[----:B------:R-:W-:Y:S01]  /*11a0*/  LOP3.LUT R128, RZ, R0, RZ, 0x33, !PT ;  /* 0x00000000ff807212 */ /* 0x000fe200078e33ff */
[----:B------:R-:W-:Y:S01]  /*11b0*/  UMOV UR40, URZ ;  /* 0x0000003f00287c82 */ /* 0x000fe20008000000 */
[----:B------:R-:W-:-:S09]  /*11c0*/  UMOV UR41, URZ ;  /* 0x0000003f00297c82 */ /* 0x000fd20008000000 */
.L_x_222:
[----:B------:R-:W0:Y:S01]  /*11d0*/  SHFL.IDX PT, R0, R127, RZ, 0x1f ;  /* 0x00001fff7f007589 */ /* 0x000e2200000e0000 */
[----:B-1----:R-:W1:Y:S01]  /*11e0*/  S2UR UR7, SR_CgaCtaId ;  /* 0x00000000000779c3 */ /* 0x002e620000008800 */
[----:B------:R-:W-:Y:S01]  /*11f0*/  UMOV UR6, 0x400 ;  /* 0x0000040000067882 */ /* 0x000fe20000000000 */
[----:B0-----:R-:W-:Y:S01]  /*1200*/  R2UR UR4, R0 ;  /* 0x00000000000472ca */ /* 0x001fe200000e0000 */
[----:B-1----:R-:W-:-:S12]  /*1210*/  ULEA UR46, UR7, UR6, 0x18 ;  /* 0x00000006072e7291 */ /* 0x002fd8000f8ec03f */
[----:B------:R-:W-:-:S04]  /*1220*/  ULEA.HI UR5, UR4, UR4, URZ, 0x1 ;  /* 0x0000000404057291 */ /* 0x000fc8000f8f083f */
[----:B------:R-:W-:-:S04]  /*1230*/  ULOP3.LUT UR5, UR5, 0x7fffe, URZ, 0xc0, !UPT ;  /* 0x0007fffe05057892 */ /* 0x000fc8000f8ec03f */
[----:B------:R-:W-:-:S03]  /*1240*/  UIADD3 UR5, UR4, -UR5, URZ ;  /* 0x8000000504057290 */ /* 0x000fc6000fffe03f */
[----:B------:R-:W-:Y:S01]  /*1250*/  ULDC UR4, c[0x0][0x28c] ;  /* 0x0000a30000047ab9 */ /* 0x000fe20000000800 */
[----:B------:R-:W-:Y:S01]  /*1260*/  ULEA UR5, UR5, UR46, 0xd ;  /* 0x0000002e05057291 */ /* 0x000fe2000f8e683f */
[----:B------:R-:W-:-:S03]  /*1270*/  ISETP.LT.AND P0, PT, RZ, UR4, PT ;  /* 0x00000004ff007c0c */ /* 0x000fc6000bf01270 */
[----:B------:R-:W-:-:S04]  /*1280*/  UIADD3 UR5, UR5, 0x100, URZ ;  /* 0x0000010005057890 */ /* 0x000fc8000fffe03f */
[----:B------:R-:W-:-:S04]  /*1290*/  USHF.R.U32.HI UR5, URZ, 0x4, UR5 ;  /* 0x000000043f057899 */ /* 0x000fc80008011605 */
[----:B------:R-:W-:-:S04]  /*12a0*/  ULOP3.LUT UR5, UR5, 0x3fff, URZ, 0xc0, !UPT ;  /* 0x00003fff05057892 */ /* 0x000fc8000f8ec03f */
[----:B------:R-:W-:Y:S01]  /*12b0*/  ULOP3.LUT UR45, UR5, 0x10000, URZ, 0xfc, !UPT ;  /* 0x00010000052d7892 */ /* 0x000fe2000f8efc3f */
[----:B--234-:R-:W-:Y:S11]  /*12c0*/  @P0 BRA `(.L_x_13) ;  /* 0x0000000000400947 */ /* 0x01cff60003800000 */
[----:B------:R-:W-:Y:S01]  /*12d0*/  MOV R0, 0x0 ;  /* 0x0000000000007802 */ /* 0x000fe20000000f00 */
[----:B------:R-:W-:Y:S01]  /*12e0*/  ULDC.64 UR4, c[0x4][0x68] ;  /* 0x01001a0000047ab9 */ /* 0x000fe20000000a00 */
[----:B------:R-:W-:Y:S01]  /*12f0*/  ULDC.64 UR6, c[0x4][0x8] ;  /* 0x0100020000067ab9 */ /* 0x000fe20000000a00 */
[----:B------:R-:W-:Y:S01]  /*1300*/  IMAD.U32 R4, RZ, RZ, UR4 ;  /* 0x00000004ff047e24 */ /* 0x000fe2000f8e00ff */
[----:B------:R0:W1:Y:S01]  /*1310*/  LDC.64 R14, c[0x4][R0] ;  /* 0x01000000000e7b82 */ /* 0x0000620000000a00 */
[----:B------:R-:W-:Y:S01]  /*1320*/  IMAD.U32 R5, RZ, RZ, UR5 ;  /* 0x00000005ff057e24 */ /* 0x000fe2000f8e00ff */
[----:B------:R-:W-:Y:S01]  /*1330*/  ULDC.64 UR4, c[0x4][0x70] ;  /* 0x01001c0000047ab9 */ /* 0x000fe20000000a00 */
[----:B------:R-:W-:Y:S02]  /*1340*/  IMAD.U32 R10, RZ, RZ, UR6 ;  /* 0x00000006ff0a7e24 */ /* 0x000fe4000f8e00ff */
[----:B------:R-:W-:Y:S02]  /*1350*/  IMAD.U32 R6, RZ, RZ, UR4 ;  /* 0x00000004ff067e24 */ /* 0x000fe4000f8e00ff */
[----:B------:R-:W-:-:S02]  /*1360*/  IMAD.U32 R7, RZ, RZ, UR5 ;  /* 0x00000005ff077e24 */ /* 0x000fc4000f8e00ff */
[----:B------:R-:W-:Y:S02]  /*1370*/  IMAD.U32 R11, RZ, RZ, UR7 ;  /* 0x00000007ff0b7e24 */ /* 0x000fe4000f8e00ff */
[----:B------:R-:W-:Y:S02]  /*1380*/  IMAD.MOV.U32 R8, RZ, RZ, 0x1e1 ;  /* 0x000001e1ff087424 */ /* 0x000fe400078e00ff */
[----:B------:R-:W-:Y:S02]  /*1390*/  IMAD.MOV.U32 R12, RZ, RZ, 0x1 ;  /* 0x00000001ff0c7424 */ /* 0x000fe400078e00ff */
[----:B0-----:R-:W-:-:S07]  /*13a0*/  IMAD.MOV.U32 R13, RZ, RZ, RZ ;  /* 0x000000ffff0d7224 */ /* 0x001fce00078e00ff */
[----:B------:R-:W-:-:S07]  /*13b0*/  LEPC R20, `(.L_x_13) ;  /* 0x000000001014794e */ /* 0x000fce0000000000 */
[----:B-1---5:R-:W-:Y:S05]  /*13c0*/  CALL.ABS.NOINC R14 ;  /* 0x000000000e007343 */ /* 0x022fea0003c00000 */
.L_x_13:
[----:B------:R-:W-:-:S13]  /*13d0*/  ISETP.NE.AND P0, PT, R132, 0x3, PT ;  /* 0x000000038400780c */ /* 0x000fda0003f05270 */
[----:B------:R-:W-:Y:S05]  /*13e0*/  @!P0 BRA `(.L_x_14) ;  /* 0x0000000000048947 */ /* 0x000fea0003800000 */
[----:B------:R-:W-:Y:S01]  /*13f0*/  BPT.TRAP 0x1 ;  /* 0x000000040000795c */ /* 0x000fe20000300000 */
.L_x_14:
[----:B------:R-:W-:Y:S02]  /*1400*/  IMAD.U32 R3, RZ, RZ, UR41 ;  /* 0x00000029ff037e24 */ /* 0x000fe4000f8e00ff */
[----:B------:R-:W-:-:S03]  /*1410*/  IMAD.U32 R0, RZ, RZ, UR40 ;  /* 0x00000028ff007e24 */ /* 0x000fc6000f8e00ff */
[----:B------:R-:W-:Y:S02]  /*1420*/  LEA R3, R3, UR46, 0x3 ;  /* 0x0000002e03037c11 */ /* 0x000fe4000f8e18ff */
[----:B------:R-:W-:-:S04]  /*1430*/  SHF.L.U32 R0, R0, 0x1f, RZ ;  /* 0x0000001f00007819 */ /* 0x000fc800000006ff */
[----:B------:R0:W1:Y:S01]  /*1440*/  SYNCS.PHASECHK.TRANS64.TRYWAIT P1, [R3+URZ], R0 ;  /* 0x00000000030075a7 */ /* 0x000062000802017f */
[----:B------:R-:W-:Y:S05]  /*1450*/  @!P0 BRA `(.L_x_15) ;  /* 0x0000000000048947 */ /* 0x000fea0003800000 */
[----:B------:R-:W-:Y:S01]  /*1460*/  BPT.TRAP 0x1 ;  /* 0x000000040000795c */ /* 0x000fe20000300000 */
.L_x_15:
[----:B------:R-:W-:-:S05]  /*1470*/  IMAD.U32 R4, RZ, RZ, UR44 ;  /* 0x0000002cff047e24 */ /* 0x000fca000f8e00ff */
[----:B------:R-:W-:Y:S01]  /*1480*/  ISETP.GE.AND P2, PT, R4, 0x1, PT ;  /* 0x000000010400780c */ /* 0x000fe20003f46270 */
[----:B-1----:R-:W-:-:S12]  /*1490*/  @P1 BRA `(.L_x_16) ;  /* 0x0000000000081947 */ /* 0x002fd80003800000 */
[----:B------:R-:W1:Y:S02]  /*14a0*/  SYNCS.PHASECHK.TRANS64.TRYWAIT P1, [R3+URZ], R0 ;  /* 0x00000000030075a7 */ /* 0x000e64000802017f */
[----:B-1----:R-:W-:Y:S05]  /*14b0*/  @!P1 BRA `(.L_x_17) ;  /* 0x0000008000e09947 */ /* 0x002fea0003800000 */
.L_x_16:
[----:B------:R-:W-:Y:S05]  /*14c0*/  WARPSYNC.ALL ;  /* 0x0000000000007948 */ /* 0x000fea0003800000 */
[----:B------:R-:W-:Y:S01]  /*14d0*/  UIADD3 UR4, UR46, 0x14100, URZ ;  /* 0x000141002e047890 */ /* 0x000fe2000fffe03f */
[----:B------:R-:W-:Y:S01]  /*14e0*/  WARPGROUP.ARRIVE ;  /* 0x00000000000079c5 */ /* 0x000fe20000000000 */
[----:B------:R-:W-:Y:S02]  /*14f0*/  ULEA UR5, UR41, UR45, 0xa ;  /* 0x0000002d29057291 */ /* 0x000fe4000f8e503f */
[----:B------:R-:W-:Y:S01]  /*1500*/  USHF.R.U32.HI UR4, URZ, 0x4, UR4 ;  /* 0x000000043f047899 */ /* 0x000fe20008011604 */
[----:B------:R-:W-:Y:S01]  /*1510*/  UMOV UR9, 0x40000040 ;  /* 0x4000004000097882 */ /* 0x000fe20000000000 */
[----:B------:R-:W-:-:S02]  /*1520*/  UMOV UR11, 0x40000040 ;  /* 0x40000040000b7882 */ /* 0x000fc40000000000 */
[----:B------:R-:W-:Y:S01]  /*1530*/  ULOP3.LUT UR4, UR4, 0x3fff, URZ, 0xc0, !UPT ;  /* 0x00003fff04047892 */ /* 0x000fe2000f8ec03f */
[----:B------:R-:W-:-:S03]  /*1540*/  UMOV UR8, UR5 ;  /* 0x0000000500087c82 */ /* 0x000fc60008000000 */
[----:B------:R-:W-:-:S04]  /*1550*/  ULOP3.LUT UR4, UR4, 0x10000, URZ, 0xfc, !UPT ;  /* 0x0001000004047892 */ /* 0x000fc8000f8efc3f */
[----:B------:R-:W-:-:S07]  /*1560*/  UIMAD UR6, UR41, 0x600, UR4 ;  /* 0x00000600290678a4 */ /* 0x000fce000f8e0204 */
[----:B------:R-:W-:Y:S02]  /*1570*/  UMOV UR10, UR6 ;  /* 0x00000006000a7c82 */ /* 0x000fe40008000000 */
[----:B------:R-:W-:Y:S01]  /*1580*/  HGMMA.64x192x16.F32 R24, gdesc[UR8], RZ, !UPT, gsb0 ;  /* 0x02e00000081879f0 */ /* 0x000fe2000c0008ff */
[----:B------:R-:W-:Y:S02]  /*1590*/  UIADD3 UR8, UR5, 0x2, URZ ;  /* 0x0000000205087890 */ /* 0x000fe4000fffe03f */
[----:B------:R-:W-:Y:S01]  /*15a0*/  UIADD3 UR10, UR6, 0x2, URZ ;  /* 0x00000002060a7890 */ /* 0x000fe2000fffe03f */
[----:B------:R-:W-:Y:S01]  /*15b0*/  UMOV UR9, 0x40000040 ;  /* 0x4000004000097882 */ /* 0x000fe20000000000 */
[----:B------:R-:W-:Y:S01]  /*15c0*/  UMOV UR11, 0x40000040 ;  /* 0x40000040000b7882 */ /* 0x000fe20000000000 */
[----:B------:R-:W-:Y:S02]  /*15d0*/  WARPGROUP.DEPBAR.LE gsb0, 0x0 ;  /* 0x00008000000079c5 */ /* 0x000fe40000010000 */
[----:B------:R-:W-:-:S12]  /*15e0*/  WARPGROUP.ARRIVE ;  /* 0x00000000000079c5 */ /* 0x000fd80000000000 */
[----:B------:R-:W-:Y:S01]  /*15f0*/  HGMMA.64x192x16.F32 R24, gdesc[UR8], R24, gsb0 ;  /* 0x02e00000081879f0 */ /* 0x000fe20008000818 */
        /* <DEDUP_REMOVED lines=13> */
[----:B------:R-:W-:Y:S03]  /*16d0*/  HGMMA.64x192x16.F32 R24, gdesc[UR8], R24, gsb0 ;  /* 0x02e00000081879f0 */ /* 0x000fe60008000818 */
[----:B------:R-:W-:Y:S02]  /*16e0*/  WARPGROUP.DEPBAR.LE gsb0, 0x0 ;  /* 0x00008000000079c5 */ /* 0x000fe40000010000 */
[----:B------:R-:W-:Y:S05]  /*16f0*/  @!P2 BRA `(.L_x_18) ;  /* 0x00000004001ca947 */ /* 0x000fea0003800000 */
[----:B------:R-:W-:Y:S01]  /*1700*/  UIADD3 UR5, UR41, 0x1, URZ ;  /* 0x0000000129057890 */ /* 0x000fe2000fffe03f */
[----:B01----:R-:W-:-:S03]  /*1710*/  IMAD.U32 R0, RZ, RZ, UR44 ;  /* 0x0000002cff007e24 */ /* 0x003fc6000f8e00ff */
[----:B------:R-:W-:-:S04]  /*1720*/  UISETP.NE.AND UP0, UPT, UR5, 0x5, UPT ;  /* 0x000000050500788c */ /* 0x000fc8000bf05270 */
[----:B------:R-:W-:Y:S02]  /*1730*/  USEL UR6, URZ, 0x1, UP0 ;  /* 0x000000013f067887 */ /* 0x000fe40008000000 */
[----:B------:R-:W-:Y:S02]  /*1740*/  USEL UR5, UR5, URZ, UP0 ;  /* 0x0000003f05057287 */ /* 0x000fe40008000000 */
[----:B------:R-:W-:-:S06]  /*1750*/  ULOP3.LUT UR6, UR40, UR6, URZ, 0x3c, !UPT ;  /* 0x0000000628067292 */ /* 0x000fcc000f8e3c3f */
[----:B------:R-:W-:Y:S01]  /*1760*/  IMAD.U32 R5, RZ, RZ, UR6 ;  /* 0x00000006ff057e24 */ /* 0x000fe2000f8e00ff */
[----:B------:R-:W-:-:S06]  /*1770*/  UMOV UR6, UR41 ;  /* 0x0000002900067c82 */ /* 0x000fcc0008000000 */
.L_x_25:
[----:B01----:R-:W-:Y:S05]  /*1780*/  @!P0 BRA `(.L_x_19) ;  /* 0x0000000000048947 */ /* 0x003fea0003800000 */
[----:B------:R-:W-:Y:S01]  /*1790*/  BPT.TRAP 0x1 ;  /* 0x000000040000795c */ /* 0x000fe20000300000 */
.L_x_19:
[----:B------:R-:W0:Y:S01]  /*17a0*/  S2UR UR8, SR_CgaCtaId ;  /* 0x00000000000879c3 */ /* 0x000e220000008800 */
[----:B------:R-:W-:Y:S01]  /*17b0*/  UMOV UR7, 0x400 ;  /* 0x0000040000077882 */ /* 0x000fe20000000000 */
[----:B------:R-:W-:Y:S01]  /*17c0*/  SHF.L.U32 R3, R5, 0x1f, RZ ;  /* 0x0000001f05037819 */ /* 0x000fe200000006ff */
[----:B0-----:R-:W-:-:S04]  /*17d0*/  ULEA UR13, UR8, UR7, 0x18 ;  /* 0x00000007080d7291 */ /* 0x001fc8000f8ec03f */
[----:B------:R-:W-:-:S09]  /*17e0*/  ULEA UR7, UR5, UR13, 0x3 ;  /* 0x0000000d05077291 */ /* 0x000fd2000f8e183f */
[----:B------:R0:W1:Y:S01]  /*17f0*/  SYNCS.PHASECHK.TRANS64.TRYWAIT P1, [UR7], R3 ;  /* 0x00000003ff0075a7 */ /* 0x0000620008020147 */
[----:B------:R-:W-:Y:S05]  /*1800*/  @!P0 BRA `(.L_x_20) ;  /* 0x0000000000048947 */ /* 0x000fea0003800000 */
[----:B------:R-:W-:Y:S01]  /*1810*/  BPT.TRAP 0x1 ;  /* 0x000000040000795c */ /* 0x000fe20000300000 */
.L_x_20:
[----:B-1----:R-:W-:Y:S05]  /*1820*/  @P1 BRA `(.L_x_21) ;  /* 0x0000000000081947 */ /* 0x002fea0003800000 */
[----:B------:R-:W1:Y:S02]  /*1830*/  SYNCS.PHASECHK.TRANS64.TRYWAIT P1, [UR7], R3 ;  /* 0x00000003ff0075a7 */ /* 0x000e640008020147 */
[----:B-1----:R-:W-:Y:S05]  /*1840*/  @!P1 BRA `(.L_x_22) ;  /* 0x0000008000109947 */ /* 0x002fea0003800000 */
.L_x_21:
[----:B------:R-:W-:Y:S01]  /*1850*/  ULEA UR7, UR5, UR45, 0xa ;  /* 0x0000002d05077291 */ /* 0x000fe2000f8e503f */
[----:B------:R-:W-:Y:S01]  /*1860*/  WARPGROUP.ARRIVE ;  /* 0x00000000000079c5 */ /* 0x000fe20000000000 */
[----:B------:R-:W-:Y:S01]  /*1870*/  UIMAD UR12, UR5, 0x600, UR4 ;  /* 0x00000600050c78a4 */ /* 0x000fe2000f8e0204 */
[----:B------:R-:W-:Y:S01]  /*1880*/  UMOV UR9, 0x40000040 ;  /* 0x4000004000097882 */ /* 0x000fe20000000000 */
[----:B------:R-:W-:-:S03]  /*1890*/  UMOV UR11, 0x40000040 ;  /* 0x40000040000b7882 */ /* 0x000fc60000000000 */
[----:B------:R-:W-:Y:S02]  /*18a0*/  UMOV UR8, UR7 ;  /* 0x0000000700087c82 */ /* 0x000fe40008000000 */
[----:B------:R-:W-:Y:S02]  /*18b0*/  UMOV UR10, UR12 ;  /* 0x0000000c000a7c82 */ /* 0x000fe40008000000 */
[----:B------:R-:W-:Y:S01]  /*18c0*/  HGMMA.64x192x16.F32 R24, gdesc[UR8], R24, gsb0 ;  /* 0x02e00000081879f0 */ /* 0x000fe20008000818 */
[----:B------:R-:W-:Y:S02]  /*18d0*/  UIADD3 UR8, UR7, 0x2, URZ ;  /* 0x0000000207087890 */ /* 0x000fe4000fffe03f */
[----:B------:R-:W-:Y:S01]  /*18e0*/  UIADD3 UR10, UR12, 0x2, URZ ;  /* 0x000000020c0a7890 */ /* 0x000fe2000fffe03f */
[----:B------:R-:W-:Y:S01]  /*18f0*/  UMOV UR9, 0x40000040 ;  /* 0x4000004000097882 */ /* 0x000fe20000000000 */
[----:B------:R-:W-:Y:S01]  /*1900*/  UMOV UR11, 0x40000040 ;  /* 0x40000040000b7882 */ /* 0x000fe20000000000 */
[----:B------:R-:W-:-:S02]  /*1910*/  WARPGROUP.DEPBAR.LE gsb0, 0x0 ;  /* 0x00008000000079c5 */ /* 0x000fc40000010000 */
        /* <DEDUP_REMOVED lines=18> */
[----:B------:R-:W-:Y:S01]  /*1a40*/  BPT.TRAP 0x1 ;  /* 0x000000040000795c */ /* 0x000fe20000300000 */
.L_x_23:
[----:B------:R-:W-:Y:S01]  /*1a50*/  ULEA UR7, UR6, UR13, 0x3 ;  /* 0x0000000d06077291 */ /* 0x000fe2000f8e183f */
[----:B------:R-:W-:-:S03]  /*1a60*/  ISETP.GT.U32.AND P1, PT, R18, 0x1, PT ;  /* 0x000000011200780c */ /* 0x000fc60003f24070 */
[----:B------:R-:W-:-:S04]  /*1a70*/  UIADD3 UR7, UR7, 0x28, URZ ;  /* 0x0000002807077890 */ /* 0x000fc8000fffe03f */
[----:B------:R-:W-:-:S09]  /*1a80*/  UPRMT UR7, URZ, 0x654, UR7 ;  /* 0x000006543f077896 */ /* 0x000fd20008000007 */
[----:B------:R-:W-:Y:S01]  /*1a90*/  SYNCS.ARRIVE.TRANS64.RED.A1T0 RZ, [UR7], RZ ;  /* 0x000000ffffff79a7 */ /* 0x000fe20008100407 */
[----:B------:R-:W-:Y:S05]  /*1aa0*/  @P1 BRA `(.L_x_24) ;  /* 0x0000000000041947 */ /* 0x000fea0003800000 */
[----:B------:R-:W-:Y:S01]  /*1ab0*/  BPT.TRAP 0x1 ;  /* 0x000000040000795c */ /* 0x000fe20000300000 */
.L_x_24:
[----:B------:R-:W-:Y:S01]  /*1ac0*/  UIADD3 UR5, UR5, 0x1, URZ ;  /* 0x0000000105057890 */ /* 0x000fe2000fffe03f */
[C---:B------:R-:W-:Y:S01]  /*1ad0*/  ISETP.GT.AND P1, PT, R0.reuse, 0x1, PT ;  /* 0x000000010000780c */ /* 0x040fe20003f24270 */
[----:B------:R-:W-:Y:S01]  /*1ae0*/  UIADD3 UR6, UR6, 0x1, URZ ;  /* 0x0000000106067890 */ /* 0x000fe2000fffe03f */
[----:B------:R-:W-:Y:S01]  /*1af0*/  VIADD R0, R0, 0xffffffff ;  /* 0xffffffff00007836 */ /* 0x000fe20000000000 */
[----:B------:R-:W-:Y:S02]  /*1b00*/  UISETP.NE.AND UP0, UPT, UR5, 0x5, UPT ;  /* 0x000000050500788c */ /* 0x000fe4000bf05270 */
[----:B------:R-:W-:Y:S02]  /*1b10*/  UISETP.NE.AND UP1, UPT, UR6, 0x5, UPT ;  /* 0x000000050600788c */ /* 0x000fe4000bf25270 */
[----:B------:R-:W-:Y:S02]  /*1b20*/  USEL UR7, URZ, 0x1, UP0 ;  /* 0x000000013f077887 */ /* 0x000fe40008000000 */
[----:B------:R-:W-:-:S02]  /*1b30*/  USEL UR5, UR5, URZ, UP0 ;  /* 0x0000003f05057287 */ /* 0x000fc40008000000 */
[----:B------:R-:W-:Y:S02]  /*1b40*/  USEL UR6, UR6, URZ, UP1 ;  /* 0x0000003f06067287 */ /* 0x000fe40008800000 */
[----:B------:R-:W-:Y:S01]  /*1b50*/  LOP3.LUT R5, R5, UR7, RZ, 0x3c, !PT ;  /* 0x0000000705057c12 */ /* 0x000fe2000f8e3cff */
[----:B------:R-:W-:Y:S09]  /*1b60*/  @P1 BRA `(.L_x_25) ;  /* 0xfffffffc00041947 */ /* 0x000ff2000383ffff */
.L_x_18:
[----:B01----:R-:W0:Y:S02]  /*1b70*/  LDC R0, c[0x0][0x28c] ;  /* 0x0000a300ff007b82 */ /* 0x003e240000000800 */
[----:B0-----:R-:W-:-:S13]  /*1b80*/  ISETP.GE.AND P1, PT, R0, 0x1, PT ;  /* 0x000000010000780c */ /* 0x001fda0003f26270 */
[----:B------:R-:W-:Y:S05]  /*1b90*/  @!P1 BRA `(.L_x_26) ;  /* 0x0000000000409947 */ /* 0x000fea0003800000 */
[----:B------:R-:W-:Y:S05]  /*1ba0*/  @!P0 BRA `(.L_x_27) ;  /* 0x0000000000048947 */ /* 0x000fea0003800000 */
[----:B------:R-:W-:Y:S01]  /*1bb0*/  BPT.TRAP 0x1 ;  /* 0x000000040000795c */ /* 0x000fe20000300000 */
.L_x_27:
[----:B------:R-:W0:Y:S01]  /*1bc0*/  S2UR UR7, SR_CgaCtaId ;  /* 0x00000000000779c3 */ /* 0x000e220000008800 */
[----:B------:R-:W-:Y:S01]  /*1bd0*/  UIADD3 UR6, UR44, UR41, URZ ;  /* 0x000000292c067290 */ /* 0x000fe2000fffe03f */
[----:B------:R-:W-:-:S03]  /*1be0*/  ISETP.GT.U32.AND P0, PT, R18, 0x1, PT ;  /* 0x000000011200780c */ /* 0x000fc60003f04070 */
[----:B------:R-:W-:-:S04]  /*1bf0*/  UIMAD.WIDE.U32 UR4, UR6, -0x33333333, URZ ;  /* 0xcccccccd060478a5 */ /* 0x000fc8000f8e003f */
[----:B------:R-:W-:-:S03]  /*1c00*/  USHF.R.U32.HI UR4, URZ, 0x2, UR5 ;  /* 0x000000023f047899 */ /* 0x000fc60008011605 */
[----:B------:R-:W-:Y:S01]  /*1c10*/  UMOV UR5, 0x400 ;  /* 0x0000040000057882 */ /* 0x000fe20000000000 */
[----:B------:R-:W-:Y:S02]  /*1c20*/  UIMAD UR6, UR4, -0x5, UR6 ;  /* 0xfffffffb040678a4 */ /* 0x000fe4000f8e0206 */
[----:B0-----:R-:W-:-:S04]  /*1c30*/  ULEA UR5, UR7, UR5, 0x18 ;  /* 0x0000000507057291 */ /* 0x001fc8000f8ec03f */
[----:B------:R-:W-:-:S04]  /*1c40*/  ULEA UR6, UR6, UR5, 0x3 ;  /* 0x0000000506067291 */ /* 0x000fc8000f8e183f */
[----:B------:R-:W-:-:S04]  /*1c50*/  UIADD3 UR6, UR6, 0x28, URZ ;  /* 0x0000002806067890 */ /* 0x000fc8000fffe03f */
[----:B------:R-:W-:-:S09]  /*1c60*/  UPRMT UR6, URZ, 0x654, UR6 ;  /* 0x000006543f067896 */ /* 0x000fd20008000006 */
[----:B------:R-:W-:Y:S01]  /*1c70*/  SYNCS.ARRIVE.TRANS64.RED.A1T0 RZ, [UR6], RZ ;  /* 0x000000ffffff79a7 */ /* 0x000fe20008100406 */
[----:B------:R-:W-:Y:S05]  /*1c80*/  @P0 BRA `(.L_x_26) ;  /* 0x0000000000040947 */ /* 0x000fea0003800000 */
[----:B------:R-:W-:Y:S01]  /*1c90*/  BPT.TRAP 0x1 ;  /* 0x000000040000795c */ /* 0x000fe20000300000 */
.L_x_26:
[----:B------:R-:W-:Y:S01]  /*1ca0*/  IMAD R3, R130, 0xc0, RZ ;  /* 0x000000c082037824 */ /* 0x000fe200078e02ff */
[----:B------:R-:W-:Y:S01]  /*1cb0*/  UIADD3 UR41, UR43, UR41, URZ ;  /* 0x000000292b297290 */ /* 0x000fe2000fffe03f */
[----:B------:R-:W-:Y:S01]  /*1cc0*/  SHF.R.S32.HI R13, RZ, 0x1f, R19 ;  /* 0x0000001fff0d7819 */ /* 0x000fe20000011413 */
[----:B------:R-:W-:Y:S01]  /*1cd0*/  ULDC UR7, c[0x0][0x288] ;  /* 0x0000a20000077ab9 */ /* 0x000fe20000000800 */
[----:B------:R-:W-:Y:S01]  /*1ce0*/  IMAD.SHL.U32 R8, R131, 0x80, RZ ;  /* 0x0000008083087824 */ /* 0x000fe200078e00ff */
[C---:B------:R-:W-:Y:S01]  /*1cf0*/  LOP3.LUT R10, R3.reuse, 0x6, R126, 0xf8, !PT ;  /* 0x00000006030a7812 */ /* 0x040fe200078ef87e */
[----:B------:R-:W-:Y:S01]  /*1d00*/  UISETP.GT.U32.AND UP0, UPT, UR41, 0x4, UPT ;  /* 0x000000042900788c */ /* 0x000fe2000bf04070 */
[----:B------:R-:W-:Y:S01]  /*1d10*/  ISETP.GE.AND P0, PT, R3, UR7, PT ;  /* 0x0000000703007c0c */ /* 0x000fe2000bf06270 */
[----:B------:R-:W-:Y:S01]  /*1d20*/  ULDC.64 UR4, c[0x0][0x5d0] ;  /* 0x0001740000047ab9 */ /* 0x000fe20000000a00 */
[----:B------:R-:W-:Y:S01]  /*1d30*/  SHF.R.S32.HI R11, RZ, 0x1f, R10 ;  /* 0x0000001fff0b7819 */ /* 0x000fe2000001140a */
[----:B------:R-:W-:Y:S01]  /*1d40*/  ULDC UR10, c[0x0][0x284] ;  /* 0x0000a100000a7ab9 */ /* 0x000fe20000000800 */
[----:B------:R-:W-:Y:S01]  /*1d50*/  IMAD R0, R13, UR4, RZ ;  /* 0x000000040d007c24 */ /* 0x000fe2000f8e02ff */
[----:B------:R-:W-:Y:S01]  /*1d60*/  UISETP.LT.U32.AND UP0, UPT, UR43, 0x5, UP0 ;  /* 0x000000052b00788c */ /* 0x000fe20008701070 */
[----:B------:R-:W-:Y:S01]  /*1d70*/  ISETP.GE.OR P0, PT, R8, UR10, P0 ;  /* 0x0000000a08007c0c */ /* 0x000fe20008706670 */
[----:B------:R-:W-:Y:S01]  /*1d80*/  UISETP.GE.U32.AND UP1, UPT, UR43, 0x5, UPT ;  /* 0x000000052b00788c */ /* 0x000fe2000bf26070 */
[C---:B------:R-:W-:Y:S01]  /*1d90*/  IMAD R7, R19.reuse, UR5, R0 ;  /* 0x0000000513077c24 */ /* 0x040fe2000f8e0200 */
[----:B------:R-:W-:Y:S01]  /*1da0*/  USEL UR6, URZ, 0x1, !UP0 ;  /* 0x000000013f067887 */ /* 0x000fe2000c000000 */
[----:B------:R-:W-:Y:S01]  /*1db0*/  IMAD.WIDE.U32 R4, R19, UR4, R10 ;  /* 0x0000000413047c25 */ /* 0x000fe2000f8e000a */
[----:B------:R-:W-:Y:S01]  /*1dc0*/  UIMAD.WIDE.U32 UR4, UR41, -0x33333333, URZ ;  /* 0xcccccccd290478a5 */ /* 0x000fe2000f8e003f */
[----:B------:R-:W-:-:S02]  /*1dd0*/  ULDC.64 UR8, c[0x0][0x5c8] ;  /* 0x0001720000087ab9 */ /* 0x000fc40000000a00 */
[----:B------:R-:W-:Y:S01]  /*1de0*/  IMAD.WIDE R130, R131, 0x80, R22 ;  /* 0x0000008083827825 */ /* 0x000fe200078e0216 */
[----:B------:R-:W-:Y:S02]  /*1df0*/  USHF.R.U32.HI UR4, URZ, 0x2, UR5 ;  /* 0x000000023f047899 */ /* 0x000fe40008011605 */
[----:B------:R-:W-:Y:S01]  /*1e00*/  ULOP3.LUT UR40, UR40, UR6, URZ, 0x3c, !UPT ;  /* 0x0000000628287292 */ /* 0x000fe2000f8e3c3f */
[----:B------:R-:W-:Y:S01]  /*1e10*/  IMAD R9, R131, UR8, RZ ;  /* 0x0000000883097c24 */ /* 0x000fe2000f8e02ff */
[----:B------:R-:W-:Y:S01]  /*1e20*/  UIMAD UR41, UR4, -0x5, UR41 ;  /* 0xfffffffb042978a4 */ /* 0x000fe2000f8e0229 */
[----:B------:R-:W-:Y:S01]  /*1e30*/  IMAD.IADD R5, R5, 0x1, R7 ;  /* 0x0000000105057824 */ /* 0x000fe200078e0207 */
[----:B------:R-:W-:Y:S01]  /*1e40*/  @UP1 ULOP3.LUT UR40, UR40, 0x1, UR4, 0x78, !UPT ;  /* 0x0000000128281892 */ /* 0x000fe2000f8e7804 */
[C---:B------:R-:W-:Y:S02]  /*1e50*/  IMAD R9, R130.reuse, UR9, R9 ;  /* 0x0000000982097c24 */ /* 0x040fe4000f8e0209 */
[----:B------:R-:W-:-:S04]  /*1e60*/  IMAD.WIDE.U32 R134, R130, UR8, R4 ;  /* 0x0000000882867c25 */ /* 0x000fc8000f8e0004 */
[----:B------:R-:W-:Y:S01]  /*1e70*/  IMAD.MOV.U32 R0, RZ, RZ, -0x1 ;  /* 0xffffffffff007424 */ /* 0x000fe200078e00ff */
[----:B------:R-:W-:Y:S06]  /*1e80*/  @P0 BRA `(.L_x_28) ;  /* 0x0000005c00540947 */ /* 0x000fec0003800000 */
[----:B-----5:R-:W-:Y:S01]  /*1e90*/  FSETP.NEU.AND P0, PT, R121, RZ, PT ;  /* 0x000000ff7900720b */ /* 0x020fe20003f0d000 */
[----:B------:R-:W-:Y:S01]  /*1ea0*/  IMAD.IADD R3, R122, 0x1, -R3 ;  /* 0x000000017a037824 */ /* 0x000fe200078e0a03 */
[----:B------:R-:W-:Y:S01]  /*1eb0*/  BSSY B0, `(.L_x_28) ;  /* 0x00005d2000007945 */ /* 0x000fe20003800000 */
[----:B------:R-:W-:Y:S02]  /*1ec0*/  IMAD.IADD R8, R129, 0x1, -R8 ;  /* 0x0000000181087824 */ /* 0x000fe400078e0a08 */
[----:B------:R-:W-:Y:S01]  /*1ed0*/  IMAD.IADD R143, R135, 0x1, R9 ;  /* 0x00000001878f7824 */ /* 0x000fe200078e0209 */
[----:B------:R-:W-:-:S04]  /*1ee0*/  ISETP.GT.AND P2, PT, R3, RZ, PT ;  /* 0x000000ff0300720c */ /* 0x000fc80003f44270 */
[----:B------:R-:W-:-:S03]  /*1ef0*/  ISETP.GT.AND P1, PT, R8, RZ, P2 ;  /* 0x000000ff0800720c */ /* 0x000fc60001724270 */
[----:B------:R-:W-:Y:S10]  /*1f00*/  @!P0 BRA `(.L_x_29) ;  /* 0x0000004000588947 */ /* 0x000ff40003800000 */
[----:B------:R-:W0:Y:S01]  /*1f10*/  LDC.64 R138, c[0x0][0x5b8] ;  /* 0x00016e00ff8a7b82 */ /* 0x000e220000000a00 */
[----:B------:R-:W-:-:S07]  /*1f20*/  ULDC.64 UR4, c[0x0][0x5c0] ;  /* 0x0001700000047ab9 */ /* 0x000fce0000000a00 */
[----:B------:R-:W1:Y:S08]  /*1f30*/  LDC.64 R140, c[0x0][0x5b0] ;  /* 0x00016c00ff8c7b82 */ /* 0x000e700000000a00 */
[----:B------:R-:W2:Y:S01]  /*1f40*/  LDC.64 R14, c[0x0][0x5a8] ;  /* 0x00016a00ff0e7b82 */ /* 0x000ea20000000a00 */
[-C--:B0-----:R-:W-:Y:S02]  /*1f50*/  IMAD R4, R13, R138.reuse, RZ ;  /* 0x0000008a0d047224 */ /* 0x081fe400078e02ff */
[----:B------:R-:W-:-:S04]  /*1f60*/  IMAD.WIDE.U32 R136, R19, R138, R10 ;  /* 0x0000008a13887225 */ /* 0x000fc800078e000a */
[----:B------:R-:W-:Y:S02]  /*1f70*/  IMAD R133, R19, R139, R4 ;  /* 0x0000008b13857224 */ /* 0x000fe400078e0204 */
[-C--:B-1----:R-:W-:Y:S02]  /*1f80*/  IMAD R4, R131, R140.reuse, RZ ;  /* 0x0000008c83047224 */ /* 0x082fe400078e02ff */
[----:B------:R-:W-:Y:S02]  /*1f90*/  IMAD.IADD R13, R137, 0x1, R133 ;  /* 0x00000001890d7824 */ /* 0x000fe400078e0285 */
[----:B------:R-:W-:Y:S02]  /*1fa0*/  IMAD.MOV.U32 R12, RZ, RZ, R136 ;  /* 0x000000ffff0c7224 */ /* 0x000fe400078e0088 */
[C---:B------:R-:W-:Y:S02]  /*1fb0*/  IMAD R135, R130.reuse, R141, R4 ;  /* 0x0000008d82877224 */ /* 0x040fe400078e0204 */
[----:B------:R-:W-:-:S04]  /*1fc0*/  IMAD.WIDE.U32 R4, R130, R140, R12 ;  /* 0x0000008c82047225 */ /* 0x000fc800078e000c */
[----:B------:R-:W-:Y:S01]  /*1fd0*/  IMAD.IADD R5, R5, 0x1, R135 ;  /* 0x0000000105057824 */ /* 0x000fe200078e0287 */
[----:B--2---:R-:W-:-:S04]  /*1fe0*/  LEA R6, P0, R4, R14, 0x1 ;  /* 0x0000000e04067211 */ /* 0x004fc800078008ff */
[----:B------:R-:W-:-:S05]  /*1ff0*/  LEA.HI.X R7, R4, R15, R5, 0x1, P0 ;  /* 0x0000000f04077211 */ /* 0x000fca00000f0c05 */
[----:B------:R0:W2:Y:S01]  /*2000*/  @P1 LDG.E.LTC128B.U16 R9, desc[UR38][R6.64] ;  /* 0x0000002606091981 */ /* 0x0000a2000c1e1520 */
[----:B------:R-:W-:Y:S01]  /*2010*/  IMAD.WIDE.U32 R20, R130, R140, R10 ;  /* 0x0000008c82147225 */ /* 0x000fe200078e000a */
[----:B------:R-:W-:Y:S03]  /*2020*/  BSSY B1, `(.L_x_30) ;  /* 0x0000013000017945 */ /* 0x000fe60003800000 */
[----:B------:R-:W-:Y:S02]  /*2030*/  IMAD.IADD R21, R135, 0x1, R21 ;  /* 0x0000000187157824 */ /* 0x000fe400078e0215 */
[----:B------:R-:W-:-:S04]  /*2040*/  IMAD.WIDE.U32 R20, R19, R138, R20 ;  /* 0x0000008a13147225 */ /* 0x000fc800078e0014 */
[----:B0-----:R-:W-:Y:S01]  /*2050*/  IMAD.IADD R7, R133, 0x1, R21 ;  /* 0x0000000185077824 */ /* 0x001fe200078e0215 */
[----:B------:R-:W-:Y:S02]  /*2060*/  LEA R6, P4, R20, R14, 0x1 ;  /* 0x0000000e14067211 */ /* 0x000fe400078808ff */
[----:B------:R-:W-:Y:S02]  /*2070*/  SHF.L.U64.HI R21, R140, 0x3, R141 ;  /* 0x000000038c157819 */ /* 0x000fe4000001028d */
[----:B------:R-:W-:Y:S01]  /*2080*/  LEA.HI.X R7, R20, R15, R7, 0x1, P4 ;  /* 0x0000000f14077211 */ /* 0x000fe200020f0c07 */
[----:B------:R-:W-:Y:S02]  /*2090*/  IMAD.SHL.U32 R20, R140, 0x8, RZ ;  /* 0x000000088c147824 */ /* 0x000fe400078e00ff */
[----:B--2---:R-:W-:-:S05]  /*20a0*/  HADD2.F32 R4, -RZ, R9.H0_H0 ;  /* 0x20000009ff047230 */ /* 0x004fca0000004100 */
[----:B------:R-:W-:Y:S01]  /*20b0*/  FMUL R5, R4, R121 ;  /* 0x0000007904057220 */ /* 0x000fe20000400000 */
[----:B------:R-:W-:-:S03]  /*20c0*/  LEA R4, P0, R134, UR4, 0x1 ;  /* 0x0000000486047c11 */ /* 0x000fc6000f8008ff */
[----:B------:R-:W-:Y:S01]  /*20d0*/  FFMA R24, R24, R120, R5 ;  /* 0x0000007818187223 */ /* 0x000fe20000000005 */
[----:B------:R-:W-:Y:S02]  /*20e0*/  LEA.HI.X R5, R134, UR5, R143, 0x1, P0 ;  /* 0x0000000586057c11 */ /* 0x000fe400080f0c8f */
[----:B------:R-:W-:Y:S02]  /*20f0*/  ISETP.GT.AND P0, PT, R3, 0x1, PT ;  /* 0x000000010300780c */ /* 0x000fe40003f04270 */
[----:B------:R-:W-:Y:S02]  /*2100*/  F2FP.F16.F32.PACK_AB R24, RZ, R24 ;  /* 0x00000018ff18723e */ /* 0x000fe400000000ff */
[----:B------:R-:W-:-:S03]  /*2110*/  ISETP.GT.AND P3, PT, R8, RZ, P0 ;  /* 0x000000ff0800720c */ /* 0x000fc60000764270 */
[----:B------:R0:W-:Y:S10]  /*2120*/  @P1 STG.E.U16 desc[UR38][R4.64], R24 ;  /* 0x0000001804001986 */ /* 0x0001f4000c101526 */
[----:B------:R-:W-:Y:S05]  /*2130*/  @!P3 BRA `(.L_x_31) ;  /* 0x000000000004b947 */ /* 0x000fea0003800000 */
[----:B------:R1:W5:Y:S02]  /*2140*/  LDG.E.LTC128B.U16 R9, desc[UR38][R6.64+0x2] ;  /* 0x0000022606097981 */ /* 0x000364000c1e1520 */
.L_x_31:
[----:B------:R-:W-:Y:S05]  /*2150*/  BSYNC B1 ;  /* 0x0000000000017941 */ /* 0x000fea0003800000 */
.L_x_30:
[----:B-----5:R-:W-:Y:S01]  /*2160*/  HADD2.F32 R12, -RZ, R9.H0_H0 ;  /* 0x20000009ff0c7230 */ /* 0x020fe20000004100 */
[----:B------:R-:W-:Y:S01]  /*2170*/  ISETP.GT.AND P2, PT, R8, 0x8, P2 ;  /* 0x000000080800780c */ /* 0x000fe20001744270 */
[----:B------:R-:W-:-:S04]  /*2180*/  IMAD.WIDE.U32 R130, R130, R140, R20 ;  /* 0x0000008c82827225 */ /* 0x000fc800078e0014 */
[----:B------:R-:W-:Y:S01]  /*2190*/  FMUL R12, R12, R121 ;  /* 0x000000790c0c7220 */ /* 0x000fe20000400000 */
[--C-:B------:R-:W-:Y:S01]  /*21a0*/  IMAD.IADD R135, R135, 0x1, R131.reuse ;  /* 0x0000000187877824 */ /* 0x100fe200078e0283 */
[----:B------:R-:W-:Y:S02]  /*21b0*/  IADD3 R136, P1, R136, R130, RZ ;  /* 0x0000008288887210 */ /* 0x000fe40007f3e0ff */
[----:B------:R-:W-:Y:S01]  /*21c0*/  FFMA R12, R25, R120, R12 ;  /* 0x00000078190c7223 */ /* 0x000fe2000000000c */
[----:B------:R-:W-:Y:S02]  /*21d0*/  PRMT R131, R9, 0x7610, R131 ;  /* 0x0000761009837816 */ /* 0x000fe40000000083 */
[----:B------:R-:W-:Y:S01]  /*21e0*/  IMAD.X R13, R135, 0x1, R13, P1 ;  /* 0x00000001870d7824 */ /* 0x000fe200008e060d */
[----:B------:R-:W-:Y:S02]  /*21f0*/  LEA R20, P1, R136, R14, 0x1 ;  /* 0x0000000e88147211 */ /* 0x000fe400078208ff */
[----:B------:R-:W-:-:S02]  /*2200*/  F2FP.F16.F32.PACK_AB R12, RZ, R12 ;  /* 0x0000000cff0c723e */ /* 0x000fc400000000ff */
[----:B------:R-:W-:Y:S02]  /*2210*/  LEA.HI.X R21, R136, R15, R13, 0x1, P1 ;  /* 0x0000000f88157211 */ /* 0x000fe400008f0c0d */
[----:B------:R-:W-:-:S05]  /*2220*/  PRMT R25, R12, 0x7610, R25 ;  /* 0x000076100c197816 */ /* 0x000fca0000000019 */
[----:B------:R2:W-:Y:S04]  /*2230*/  @P3 STG.E.U16 desc[UR38][R4.64+0x2], R25 ;  /* 0x0000021904003986 */ /* 0x0005e8000c101526 */
[----:B------:R-:W3:Y:S01]  /*2240*/  @P2 LDG.E.LTC128B.U16 R131, desc[UR38][R20.64] ;  /* 0x0000002614832981 */ /* 0x000ee2000c1e1520 */
[----:B0-----:R-:W-:Y:S01]  /*2250*/  IADD3 R24, P1, R10, R130, RZ ;  /* 0x000000820a187210 */ /* 0x001fe20007f3e0ff */
[----:B------:R-:W-:Y:S01]  /*2260*/  BSSY B1, `(.L_x_32) ;  /* 0x0000011000017945 */ /* 0x000fe20003800000 */
[----:B------:R-:W-:Y:S02]  /*2270*/  SHF.L.U64.HI R13, R125, 0x1, R124 ;  /* 0x000000017d0d7819 */ /* 0x000fe4000001027c */
[----:B------:R-:W-:Y:S01]  /*2280*/  ISETP.GT.AND P0, PT, R8, 0x8, P0 ;  /* 0x000000080800780c */ /* 0x000fe20000704270 */
[----:B--2---:R-:W-:Y:S01]  /*2290*/  IMAD.X R25, R11, 0x1, R135, P1 ;  /* 0x000000010b197824 */ /* 0x004fe200008e0687 */
[----:B------:R-:W-:Y:S01]  /*22a0*/  LEA R12, P1, R125, R4, 0x1 ;  /* 0x000000047d0c7211 */ /* 0x000fe200078208ff */
[----:B------:R-:W-:-:S04]  /*22b0*/  IMAD.WIDE.U32 R24, R19, R138, R24 ;  /* 0x0000008a13187225 */ /* 0x000fc800078e0018 */
[----:B------:R-:W-:Y:S02]  /*22c0*/  IMAD.X R13, R13, 0x1, R5, P1 ;  /* 0x000000010d0d7824 */ /* 0x000fe400008e0605 */
[----:B------:R-:W-:Y:S02]  /*22d0*/  IMAD.IADD R11, R133, 0x1, R25 ;  /* 0x00000001850b7824 */ /* 0x000fe400078e0219 */
[----:B---3--:R-:W-:-:S05]  /*22e0*/  HADD2.F32 R10, -RZ, R131.H0_H0 ;  /* 0x20000083ff0a7230 */ /* 0x008fca0000004100 */
[----:B------:R-:W-:Y:S01]  /*22f0*/  FMUL R9, R10, R121 ;  /* 0x000000790a097220 */ /* 0x000fe20000400000 */
[----:B------:R-:W-:-:S03]  /*2300*/  LEA R10, P3, R24, R14, 0x1 ;  /* 0x0000000e180a7211 */ /* 0x000fc600078608ff */
[----:B------:R-:W-:Y:S01]  /*2310*/  FFMA R9, R26, R120, R9 ;  /* 0x000000781a097223 */ /* 0x000fe20000000009 */
[----:B------:R-:W-:-:S04]  /*2320*/  LEA.HI.X R11, R24, R15, R11, 0x1, P3 ;  /* 0x0000000f180b7211 */ /* 0x000fc800018f0c0b */
[----:B------:R-:W-:-:S05]  /*2330*/  F2FP.F16.F32.PACK_AB R9, RZ, R9 ;  /* 0x00000009ff09723e */ /* 0x000fca00000000ff */
[----:B------:R0:W-:Y:S01]  /*2340*/  @P2 STG.E.U16 desc[UR38][R12.64], R9 ;  /* 0x000000090c002986 */ /* 0x0001e2000c101526 */
[----:B------:R-:W-:Y:S05]  /*2350*/  @!P0 BRA `(.L_x_33) ;  /* 0x0000000000048947 */ /* 0x000fea0003800000 */
[----:B------:R2:W5:Y:S02]  /*2360*/  LDG.E.LTC128B.U16 R131, desc[UR38][R10.64+0x2] ;  /* 0x000002260a837981 */ /* 0x000564000c1e1520 */
.L_x_33:
[----:B------:R-:W-:Y:S05]  /*2370*/  BSYNC B1 ;  /* 0x0000000000017941 */ /* 0x000fea0003800000 */
.L_x_32:
[----:B-----5:R-:W-:Y:S01]  /*2380*/  HADD2.F32 R14, -RZ, R131.H0_H0 ;  /* 0x20000083ff0e7230 */ /* 0x020fe20000004100 */
[----:B------:R-:W-:Y:S01]  /*2390*/  ISETP.GT.AND P1, PT, R3, 0x8, PT ;  /* 0x000000080300780c */ /* 0x000fe20003f24270 */
[----:B------:R-:W-:Y:S03]  /*23a0*/  BSSY B1, `(.L_x_34) ;  /* 0x0000008000017945 */ /* 0x000fe60003800000 */
[----:B------:R-:W-:Y:S01]  /*23b0*/  FMUL R14, R14, R121 ;  /* 0x000000790e0e7220 */ /* 0x000fe20000400000 */
[----:B------:R-:W-:-:S03]  /*23c0*/  ISETP.GT.AND P2, PT, R8, RZ, P1 ;  /* 0x000000ff0800720c */ /* 0x000fc60000f44270 */
[----:B------:R-:W-:-:S05]  /*23d0*/  FFMA R14, R27, R120, R14 ;  /* 0x000000781b0e7223 */ /* 0x000fca000000000e */
[----:B------:R-:W-:-:S05]  /*23e0*/  F2FP.F16.F32.PACK_AB R14, RZ, R14 ;  /* 0x0000000eff0e723e */ /* 0x000fca00000000ff */
[----:B------:R3:W-:Y:S01]  /*23f0*/  @P0 STG.E.U16 desc[UR38][R12.64+0x2], R14 ;  /* 0x0000020e0c000986 */ /* 0x0007e2000c101526 */
[----:B------:R-:W-:Y:S05]  /*2400*/  @!P2 BRA `(.L_x_35) ;  /* 0x000000000004a947 */ /* 0x000fea0003800000 */
[----:B------:R4:W5:Y:S02]  /*2410*/  LDG.E.LTC128B.U16 R131, desc[UR38][R6.64+0x10] ;  /* 0x0000102606837981 */ /* 0x000964000c1e1520 */
.L_x_35:
[----:B------:R-:W-:Y:S05]  /*2420*/  BSYNC B1 ;  /* 0x0000000000017941 */ /* 0x000fea0003800000 */
.L_x_34:
[----:B---3-5:R-:W-:Y:S01]  /*2430*/  HADD2.F32 R14, -RZ, R131.H0_H0 ;  /* 0x20000083ff0e7230 */ /* 0x028fe20000004100 */
[----:B------:R-:W-:Y:S01]  /*2440*/  ISETP.GT.AND P0, PT, R3, 0x9, PT ;  /* 0x000000090300780c */ /* 0x000fe20003f04270 */
[----:B------:R-:W-:Y:S03]  /*2450*/  BSSY B1, `(.L_x_36) ;  /* 0x0000008000017945 */ /* 0x000fe60003800000 */
[----:B0-----:R-:W-:Y:S01]  /*2460*/  FMUL R9, R14, R121 ;  /* 0x000000790e097220 */ /* 0x001fe20000400000 */
[----:B------:R-:W-:-:S03]  /*2470*/  ISETP.GT.AND P3, PT, R8, RZ, P0 ;  /* 0x000000ff0800720c */ /* 0x000fc60000764270 */
[----:B------:R-:W-:-:S05]  /*2480*/  FFMA R9, R28, R120, R9 ;  /* 0x000000781c097223 */ /* 0x000fca0000000009 */
[----:B------:R-:W-:-:S05]  /*2490*/  F2FP.F16.F32.PACK_AB R9, RZ, R9 ;  /* 0x00000009ff09723e */ /* 0x000fca00000000ff */
[----:B------:R0:W-:Y:S01]  /*24a0*/  @P2 STG.E.U16 desc[UR38][R4.64+0x10], R9 ;  /* 0x0000100904002986 */ /* 0x0001e2000c101526 */
[----:B------:R-:W-:Y:S05]  /*24b0*/  @!P3 BRA `(.L_x_37) ;  /* 0x000000000004b947 */ /* 0x000fea0003800000 */
[----:B------:R3:W5:Y:S02]  /*24c0*/  LDG.E.LTC128B.U16 R131, desc[UR38][R6.64+0x12] ;  /* 0x0000122606837981 */ /* 0x000764000c1e1520 */
.L_x_37:
[----:B------:R-:W-:Y:S05]  /*24d0*/  BSYNC B1 ;  /* 0x0000000000017941 */ /* 0x000fea0003800000 */
.L_x_36:
[----:B-----5:R-:W-:Y:S01]  /*24e0*/  HADD2.F32 R14, -RZ, R131.H0_H0 ;  /* 0x20000083ff0e7230 */ /* 0x020fe20000004100 */
[----:B------:R-:W-:Y:S01]  /*24f0*/  ISETP.GT.AND P1, PT, R8, 0x8, P1 ;  /* 0x000000080800780c */ /* 0x000fe20000f24270 */
[----:B------:R-:W-:Y:S03]  /*2500*/  BSSY B1, `(.L_x_38) ;  /* 0x0000007000017945 */ /* 0x000fe60003800000 */
[----:B------:R-:W-:-:S04]  /*2510*/  FMUL R14, R14, R121 ;  /* 0x000000790e0e7220 */ /* 0x000fc80000400000 */
[----:B------:R-:W-:-:S05]  /*2520*/  FFMA R14, R29, R120, R14 ;  /* 0x000000781d0e7223 */ /* 0x000fca000000000e */
[----:B------:R-:W-:-:S05]  /*2530*/  F2FP.F16.F32.PACK_AB R14, RZ, R14 ;  /* 0x0000000eff0e723e */ /* 0x000fca00000000ff */
[----:B------:R0:W-:Y:S01]  /*2540*/  @P3 STG.E.U16 desc[UR38][R4.64+0x12], R14 ;  /* 0x0000120e04003986 */ /* 0x0001e2000c101526 */
[----:B------:R-:W-:Y:S05]  /*2550*/  @!P1 BRA `(.L_x_39) ;  /* 0x0000000000049947 */ /* 0x000fea0003800000 */
[----:B------:R0:W5:Y:S02]  /*2560*/  LDG.E.LTC128B.U16 R131, desc[UR38][R10.64+0x10] ;  /* 0x000010260a837981 */ /* 0x000164000c1e1520 */
.L_x_39:
[----:B------:R-:W-:Y:S05]  /*2570*/  BSYNC B1 ;  /* 0x0000000000017941 */ /* 0x000fea0003800000 */
.L_x_38:
[----:B0----5:R-:W-:Y:S01]  /*2580*/  HADD2.F32 R14, -RZ, R131.H0_H0 ;  /* 0x20000083ff0e7230 */ /* 0x021fe20000004100 */
        /* <DEDUP_REMOVED lines=8> */
.L_x_41:
[----:B------:R-:W-:Y:S05]  /*2610*/  BSYNC B1 ;  /* 0x0000000000017941 */ /* 0x000fea0003800000 */
.L_x_40:
        /* <DEDUP_REMOVED lines=10> */
.L_x_43:
[----:B------:R-:W-:Y:S05]  /*26c0*/  BSYNC B1 ;  /* 0x0000000000017941 */ /* 0x000fea0003800000 */
.L_x_42:
[----:B0----5:R-:W-:Y:S01]  /*26d0*/  HADD2.F32 R14, -RZ, R131.H0_H0 ;  /* 0x20000083ff0e7230 */ /* 0x021fe20000004100 */
        /* <DEDUP_REMOVED lines=9> */
.L_x_45:
[----:B------:R-:W-:Y:S05]  /*2770*/  BSYNC B1 ;  /* 0x0000000000017941 */ /* 0x000fea0003800000 */
.L_x_44:
        /* <DEDUP_REMOVED lines=9> */
.L_x_47:
[----:B------:R-:W-:Y:S05]  /*2810*/  BSYNC B1 ;  /* 0x0000000000017941 */ /* 0x000fea0003800000 */
.L_x_46:
        /* <DEDUP_REMOVED lines=9> */
.L_x_49:
[----:B------:R-:W-:Y:S05]  /*28b0*/  BSYNC B1 ;  /* 0x0000000000017941 */ /* 0x000fea0003800000 */
.L_x_48:
        /* <DEDUP_REMOVED lines=10> */
.L_x_51:
[----:B------:R-:W-:Y:S05]  /*2960*/  BSYNC B1 ;  /* 0x0000000000017941 */ /* 0x000fea0003800000 */
.L_x_50:
        /* <DEDUP_REMOVED lines=10> */
.L_x_53:
[----:B------:R-:W-:Y:S05]  /*2a10*/  BSYNC B1 ;  /* 0x0000000000017941 */ /* 0x000fea0003800000 */
.L_x_52:
        /* <DEDUP_REMOVED lines=9> */
.L_x_55:
[----:B------:R-:W-:Y:S05]  /*2ab0*/  BSYNC B1 ;  /* 0x0000000000017941 */ /* 0x000fea0003800000 */
.L_x_54:
        /* <DEDUP_REMOVED lines=9> */
.L_x_57:
[----:B------:R-:W-:Y:S05]  /*2b50*/  BSYNC B1 ;  /* 0x0000000000017941 */ /* 0x000fea0003800000 */
.L_x_56:
        /* <DEDUP_REMOVED lines=10> */
.L_x_59:
[----:B------:R-:W-:Y:S05]  /*2c00*/  BSYNC B1 ;  /* 0x0000000000017941 */ /* 0x000fea0003800000 */
.L_x_58:
        /* <DEDUP_REMOVED lines=10> */
.L_x_61:
[----:B------:R-:W-:Y:S05]  /*2cb0*/  BSYNC B1 ;  /* 0x0000000000017941 */ /* 0x000fea0003800000 */
.L_x_60:
        /* <DEDUP_REMOVED lines=9> */
.L_x_63:
[----:B------:R-:W-:Y:S05]  /*2d50*/  BSYNC B1 ;  /* 0x0000000000017941 */ /* 0x000fea0003800000 */
.L_x_62:
        /* <DEDUP_REMOVED lines=9> */
.L_x_65:
[----:B------:R-:W-:Y:S05]  /*2df0*/  BSYNC B1 ;  /* 0x0000000000017941 */ /* 0x000fea0003800000 */
.L_x_64:
        /* <DEDUP_REMOVED lines=10> */
.L_x_67:
[----:B------:R-:W-:Y:S05]  /*2ea0*/  BSYNC B1 ;  /* 0x0000000000017941 */ /* 0x000fea0003800000 */
.L_x_66:
        /* <DEDUP_REMOVED lines=10> */
.L_x_69:
[----:B------:R-:W-:Y:S05]  /*2f50*/  BSYNC B1 ;  /* 0x0000000000017941 */ /* 0x000fea0003800000 */
.L_x_68:
        /* <DEDUP_REMOVED lines=9> */
.L_x_71:
[----:B------:R-:W-:Y:S05]  /*2ff0*/  BSYNC B1 ;  /* 0x0000000000017941 */ /* 0x000fea0003800000 */
.L_x_70:
        /* <DEDUP_REMOVED lines=9> */
.L_x_73:
[----:B------:R-:W-:Y:S05]  /*3090*/  BSYNC B1 ;  /* 0x0000000000017941 */ /* 0x000fea0003800000 */
.L_x_72:
        /* <DEDUP_REMOVED lines=10> */
.L_x_75:
[----:B------:R-:W-:Y:S05]  /*3140*/  BSYNC B1 ;  /* 0x0000000000017941 */ /* 0x000fea0003800000 */
.L_x_74:
        /* <DEDUP_REMOVED lines=10> */
.L_x_77:
[----:B------:R-:W-:Y:S05]  /*31f0*/  BSYNC B1 ;  /* 0x0000000000017941 */ /* 0x000fea0003800000 */
.L_x_76:
        /* <DEDUP_REMOVED lines=9> */
.L_x_79:
[----:B------:R-:W-:Y:S05]  /*3290*/  BSYNC B1 ;  /* 0x0000000000017941 */ /* 0x000fea0003800000 */
.L_x_78:
        /* <DEDUP_REMOVED lines=9> */
.L_x_81:
[----:B------:R-:W-:Y:S05]  /*3330*/  BSYNC B1 ;  /* 0x0000000000017941 */ /* 0x000fea0003800000 */
.L_x_80:
        /* <DEDUP_REMOVED lines=10> */
.L_x_83:
[----:B------:R-:W-:Y:S05]  /*33e0*/  BSYNC B1 ;  /* 0x0000000000017941 */ /* 0x000fea0003800000 */
.L_x_82:
        /* <DEDUP_REMOVED lines=10> */
.L_x_85:
[----:B------:R-:W-:Y:S05]  /*3490*/  BSYNC B1 ;  /* 0x0000000000017941 */ /* 0x000fea0003800000 */
.L_x_84:
        /* <DEDUP_REMOVED lines=9> */
.L_x_87:
[----:B------:R-:W-:Y:S05]  /*3530*/  BSYNC B1 ;  /* 0x0000000000017941 */ /* 0x000fea0003800000 */
.L_x_86:
        /* <DEDUP_REMOVED lines=9> */
.L_x_89:
[----:B------:R-:W-:Y:S05]  /*35d0*/  BSYNC B1 ;  /* 0x0000000000017941 */ /* 0x000fea0003800000 */
.L_x_88:
        /* <DEDUP_REMOVED lines=10> */
.L_x_91:
[----:B------:R-:W-:Y:S05]  /*3680*/  BSYNC B1 ;  /* 0x0000000000017941 */ /* 0x000fea0003800000 */
.L_x_90:
        /* <DEDUP_REMOVED lines=10> */
.L_x_93:
[----:B------:R-:W-:Y:S05]  /*3730*/  BSYNC B1 ;  /* 0x0000000000017941 */ /* 0x000fea0003800000 */
.L_x_92:
        /* <DEDUP_REMOVED lines=9> */
.L_x_95:
[----:B------:R-:W-:Y:S05]  /*37d0*/  BSYNC B1 ;  /* 0x0000000000017941 */ /* 0x000fea0003800000 */
.L_x_94:
        /* <DEDUP_REMOVED lines=9> */
.L_x_97:
[----:B------:R-:W-:Y:S05]  /*3870*/  BSYNC B1 ;  /* 0x0000000000017941 */ /* 0x000fea0003800000 */
.L_x_96:
        /* <DEDUP_REMOVED lines=10> */
.L_x_99:
[----:B------:R-:W-:Y:S05]  /*3920*/  BSYNC B1 ;  /* 0x0000000000017941 */ /* 0x000fea0003800000 */
.L_x_98:
        /* <DEDUP_REMOVED lines=10> */
.L_x_101:
[----:B------:R-:W-:Y:S05]  /*39d0*/  BSYNC B1 ;  /* 0x0000000000017941 */ /* 0x000fea0003800000 */
.L_x_100:
        /* <DEDUP_REMOVED lines=9> */
.L_x_103:
[----:B------:R-:W-:Y:S05]  /*3a70*/  BSYNC B1 ;  /* 0x0000000000017941 */ /* 0x000fea0003800000 */
.L_x_102:
        /* <DEDUP_REMOVED lines=9> */
.L_x_105:
[----:B------:R-:W-:Y:S05]  /*3b10*/  BSYNC B1 ;  /* 0x0000000000017941 */ /* 0x000fea0003800000 */
.L_x_104:
        /* <DEDUP_REMOVED lines=10> */
.L_x_107:
[----:B------:R-:W-:Y:S05]  /*3bc0*/  BSYNC B1 ;  /* 0x0000000000017941 */ /* 0x000fea0003800000 */
.L_x_106:
        /* <DEDUP_REMOVED lines=10> */
.L_x_109:
[----:B------:R-:W-:Y:S05]  /*3c70*/  BSYNC B1 ;  /* 0x0000000000017941 */ /* 0x000fea0003800000 */
.L_x_108:
        /* <DEDUP_REMOVED lines=9> */
.L_x_111:
[----:B------:R-:W-:Y:S05]  /*3d10*/  BSYNC B1 ;  /* 0x0000000000017941 */ /* 0x000fea0003800000 */
.L_x_110:
        /* <DEDUP_REMOVED lines=9> */
.L_x_113:
[----:B------:R-:W-:Y:S05]  /*3db0*/  BSYNC B1 ;  /* 0x0000000000017941 */ /* 0x000fea0003800000 */
.L_x_112:
        /* <DEDUP_REMOVED lines=10> */
.L_x_115:
[----:B------:R-:W-:Y:S05]  /*3e60*/  BSYNC B1 ;  /* 0x0000000000017941 */ /* 0x000fea0003800000 */
.L_x_114:
        /* <DEDUP_REMOVED lines=10> */
.L_x_117:
[----:B------:R-:W-:Y:S05]  /*3f10*/  BSYNC B1 ;  /* 0x0000000000017941 */ /* 0x000fea0003800000 */
.L_x_116:
        /* <DEDUP_REMOVED lines=9> */
.L_x_119:
[----:B------:R-:W-:Y:S05]  /*3fb0*/  BSYNC B1 ;  /* 0x0000000000017941 */ /* 0x000fea0003800000 */
.L_x_118:
        /* <DEDUP_REMOVED lines=9> */
.L_x_121:
[----:B------:R-:W-:Y:S05]  /*4050*/  BSYNC B1 ;  /* 0x0000000000017941 */ /* 0x000fea0003800000 */
.L_x_120:
        /* <DEDUP_REMOVED lines=10> */
.L_x_123:
[----:B------:R-:W-:Y:S05]  /*4100*/  BSYNC B1 ;  /* 0x0000000000017941 */ /* 0x000fea0003800000 */
.L_x_122:
        /* <DEDUP_REMOVED lines=10> */
.L_x_125:
[----:B------:R-:W-:Y:S05]  /*41b0*/  BSYNC B1 ;  /* 0x0000000000017941 */ /* 0x000fea0003800000 */
.L_x_124:
        /* <DEDUP_REMOVED lines=9> */
.L_x_127:
[----:B------:R-:W-:Y:S05]  /*4250*/  BSYNC B1 ;  /* 0x0000000000017941 */ /* 0x000fea0003800000 */
.L_x_126:
        /* <DEDUP_REMOVED lines=9> */
.L_x_129:
[----:B------:R-:W-:Y:S05]  /*42f0*/  BSYNC B1 ;  /* 0x0000000000017941 */ /* 0x000fea0003800000 */
.L_x_128:
        /* <DEDUP_REMOVED lines=10> */
.L_x_131:
[----:B------:R-:W-:Y:S05]  /*43a0*/  BSYNC B1 ;  /* 0x0000000000017941 */ /* 0x000fea0003800000 */
.L_x_130:
        /* <DEDUP_REMOVED lines=10> */
.L_x_133:
[----:B------:R-:W-:Y:S05]  /*4450*/  BSYNC B1 ;  /* 0x0000000000017941 */ /* 0x000fea0003800000 */
.L_x_132:
        /* <DEDUP_REMOVED lines=9> */
.L_x_135:
[----:B------:R-:W-:Y:S05]  /*44f0*/  BSYNC B1 ;  /* 0x0000000000017941 */ /* 0x000fea0003800000 */
.L_x_134:
        /* <DEDUP_REMOVED lines=9> */
.L_x_137:
[----:B------:R-:W-:Y:S05]  /*4590*/  BSYNC B1 ;  /* 0x0000000000017941 */ /* 0x000fea0003800000 */
.L_x_136:
        /* <DEDUP_REMOVED lines=10> */
.L_x_139:
[----:B------:R-:W-:Y:S05]  /*4640*/  BSYNC B1 ;  /* 0x0000000000017941 */ /* 0x000fea0003800000 */
.L_x_138:
        /* <DEDUP_REMOVED lines=10> */
.L_x_141:
[----:B------:R-:W-:Y:S05]  /*46f0*/  BSYNC B1 ;  /* 0x0000000000017941 */ /* 0x000fea0003800000 */
.L_x_140:
        /* <DEDUP_REMOVED lines=9> */
.L_x_143:
[----:B------:R-:W-:Y:S05]  /*4790*/  BSYNC B1 ;  /* 0x0000000000017941 */ /* 0x000fea0003800000 */
.L_x_142:
        /* <DEDUP_REMOVED lines=9> */
.L_x_145:
[----:B------:R-:W-:Y:S05]  /*4830*/  BSYNC B1 ;  /* 0x0000000000017941 */ /* 0x000fea0003800000 */
.L_x_144:
        /* <DEDUP_REMOVED lines=10> */
.L_x_147:
[----:B------:R-:W-:Y:S05]  /*48e0*/  BSYNC B1 ;  /* 0x0000000000017941 */ /* 0x000fea0003800000 */
.L_x_146:
        /* <DEDUP_REMOVED lines=10> */
.L_x_149:
[----:B------:R-:W-:Y:S05]  /*4990*/  BSYNC B1 ;  /* 0x0000000000017941 */ /* 0x000fea0003800000 */
.L_x_148:
        /* <DEDUP_REMOVED lines=9> */
.L_x_151:
[----:B------:R-:W-:Y:S05]  /*4a30*/  BSYNC B1 ;  /* 0x0000000000017941 */ /* 0x000fea0003800000 */
.L_x_150:
        /* <DEDUP_REMOVED lines=9> */
.L_x_153:
[----:B------:R-:W-:Y:S05]  /*4ad0*/  BSYNC B1 ;  /* 0x0000000000017941 */ /* 0x000fea0003800000 */
.L_x_152:
        /* <DEDUP_REMOVED lines=10> */
.L_x_155:
[----:B------:R-:W-:Y:S05]  /*4b80*/  BSYNC B1 ;  /* 0x0000000000017941 */ /* 0x000fea0003800000 */
.L_x_154:
        /* <DEDUP_REMOVED lines=10> */
.L_x_157:
[----:B------:R-:W-:Y:S05]  /*4c30*/  BSYNC B1 ;  /* 0x0000000000017941 */ /* 0x000fea0003800000 */
.L_x_156:
        /* <DEDUP_REMOVED lines=9> */
.L_x_159:
[----:B------:R-:W-:Y:S05]  /*4cd0*/  BSYNC B1 ;  /* 0x0000000000017941 */ /* 0x000fea0003800000 */
.L_x_158:
        /* <DEDUP_REMOVED lines=9> */
.L_x_161:
[----:B------:R-:W-:Y:S05]  /*4d70*/  BSYNC B1 ;  /* 0x0000000000017941 */ /* 0x000fea0003800000 */
.L_x_160:
        /* <DEDUP_REMOVED lines=10> */
.L_x_163:
[----:B------:R-:W-:Y:S05]  /*4e20*/  BSYNC B1 ;  /* 0x0000000000017941 */ /* 0x000fea0003800000 */
.L_x_162:
        /* <DEDUP_REMOVED lines=10> */
.L_x_165:
[----:B------:R-:W-:Y:S05]  /*4ed0*/  BSYNC B1 ;  /* 0x0000000000017941 */ /* 0x000fea0003800000 */
.L_x_164:
        /* <DEDUP_REMOVED lines=9> */
.L_x_167:
[----:B------:R-:W-:Y:S05]  /*4f70*/  BSYNC B1 ;  /* 0x0000000000017941 */ /* 0x000fea0003800000 */
.L_x_166:
        /* <DEDUP_REMOVED lines=9> */
.L_x_169:
[----:B------:R-:W-:Y:S05]  /*5010*/  BSYNC B1 ;  /* 0x0000000000017941 */ /* 0x000fea0003800000 */
.L_x_168:
        /* <DEDUP_REMOVED lines=10> */
.L_x_171:
[----:B------:R-:W-:Y:S05]  /*50c0*/  BSYNC B1 ;  /* 0x0000000000017941 */ /* 0x000fea0003800000 */
.L_x_170:
        /* <DEDUP_REMOVED lines=10> */
.L_x_173:
[----:B------:R-:W-:Y:S05]  /*5170*/  BSYNC B1 ;  /* 0x0000000000017941 */ /* 0x000fea0003800000 */
.L_x_172:
        /* <DEDUP_REMOVED lines=9> */
.L_x_175:
[----:B------:R-:W-:Y:S05]  /*5210*/  BSYNC B1 ;  /* 0x0000000000017941 */ /* 0x000fea0003800000 */
.L_x_174:
        /* <DEDUP_REMOVED lines=9> */
.L_x_177:
[----:B------:R-:W-:Y:S05]  /*52b0*/  BSYNC B1 ;  /* 0x0000000000017941 */ /* 0x000fea0003800000 */
.L_x_176:
        /* <DEDUP_REMOVED lines=10> */
.L_x_179:
[----:B------:R-:W-:Y:S05]  /*5360*/  BSYNC B1 ;  /* 0x0000000000017941 */ /* 0x000fea0003800000 */
.L_x_178:
        /* <DEDUP_REMOVED lines=10> */
.L_x_181:
[----:B------:R-:W-:Y:S05]  /*5410*/  BSYNC B1 ;  /* 0x0000000000017941 */ /* 0x000fea0003800000 */
.L_x_180:
        /* <DEDUP_REMOVED lines=9> */
.L_x_183:
[----:B------:R-:W-:Y:S05]  /*54b0*/  BSYNC B1 ;  /* 0x0000000000017941 */ /* 0x000fea0003800000 */
.L_x_182:
        /* <DEDUP_REMOVED lines=9> */
.L_x_185:
[----:B------:R-:W-:Y:S05]  /*5550*/  BSYNC B1 ;  /* 0x0000000000017941 */ /* 0x000fea0003800000 */
.L_x_184:
        /* <DEDUP_REMOVED lines=10> */
.L_x_187:
[----:B------:R-:W-:Y:S05]  /*5600*/  BSYNC B1 ;  /* 0x0000000000017941 */ /* 0x000fea0003800000 */
.L_x_186:
        /* <DEDUP_REMOVED lines=10> */
.L_x_189:
[----:B------:R-:W-:Y:S05]  /*56b0*/  BSYNC B1 ;  /* 0x0000000000017941 */ /* 0x000fea0003800000 */
.L_x_188:
        /* <DEDUP_REMOVED lines=9> */
.L_x_191:
[----:B------:R-:W-:Y:S05]  /*5750*/  BSYNC B1 ;  /* 0x0000000000017941 */ /* 0x000fea0003800000 */
.L_x_190:
        /* <DEDUP_REMOVED lines=9> */
.L_x_193:
[----:B------:R-:W-:Y:S05]  /*57f0*/  BSYNC B1 ;  /* 0x0000000000017941 */ /* 0x000fea0003800000 */
.L_x_192:
        /* <DEDUP_REMOVED lines=10> */
.L_x_195:
[----:B------:R-:W-:Y:S05]  /*58a0*/  BSYNC B1 ;  /* 0x0000000000017941 */ /* 0x000fea0003800000 */
.L_x_194:
        /* <DEDUP_REMOVED lines=10> */
.L_x_197:
[----:B------:R-:W-:Y:S05]  /*5950*/  BSYNC B1 ;  /* 0x0000000000017941 */ /* 0x000fea0003800000 */
.L_x_196:
        /* <DEDUP_REMOVED lines=9> */
.L_x_199:
[----:B------:R-:W-:Y:S05]  /*59f0*/  BSYNC B1 ;  /* 0x0000000000017941 */ /* 0x000fea0003800000 */
.L_x_198:
        /* <DEDUP_REMOVED lines=9> */
.L_x_201:
[----:B------:R-:W-:Y:S05]  /*5a90*/  BSYNC B1 ;  /* 0x0000000000017941 */ /* 0x000fea0003800000 */
.L_x_200:
        /* <DEDUP_REMOVED lines=10> */
.L_x_203:
[----:B------:R-:W-:Y:S05]  /*5b40*/  BSYNC B1 ;  /* 0x0000000000017941 */ /* 0x000fea0003800000 */
.L_x_202:
        /* <DEDUP_REMOVED lines=10> */
.L_x_205:
[----:B------:R-:W-:Y:S05]  /*5bf0*/  BSYNC B1 ;  /* 0x0000000000017941 */ /* 0x000fea0003800000 */
.L_x_204:
        /* <DEDUP_REMOVED lines=9> */
.L_x_207:
[----:B------:R-:W-:Y:S05]  /*5c90*/  BSYNC B1 ;  /* 0x0000000000017941 */ /* 0x000fea0003800000 */
.L_x_206:
        /* <DEDUP_REMOVED lines=9> */
.L_x_209:
[----:B------:R-:W-:Y:S05]  /*5d30*/  BSYNC B1 ;  /* 0x0000000000017941 */ /* 0x000fea0003800000 */
.L_x_208:
        /* <DEDUP_REMOVED lines=10> */
.L_x_211:
[----:B------:R-:W-:Y:S05]  /*5de0*/  BSYNC B1 ;  /* 0x0000000000017941 */ /* 0x000fea0003800000 */
.L_x_210:
        /* <DEDUP_REMOVED lines=10> */
.L_x_213:
[----:B------:R-:W-:Y:S05]  /*5e90*/  BSYNC B1 ;  /* 0x0000000000017941 */ /* 0x000fea0003800000 */
.L_x_212:
[----:B01-345:R-:W-:Y:S01]  /*5ea0*/  HADD2.F32 R6, -RZ, R131.H0_H0 ;  /* 0x20000083ff067230 */ /* 0x03bfe20000004100 */
        /* <DEDUP_REMOVED lines=8> */
.L_x_215:
[----:B------:R-:W-:Y:S05]  /*5f30*/  BSYNC B1 ;  /* 0x0000000000017941 */ /* 0x000fea0003800000 */
.L_x_214:
[----:B0----5:R-:W-:Y:S01]  /*5f40*/  HADD2.F32 R4, -RZ, R131.H0_H0 ;  /* 0x20000083ff047230 */ /* 0x021fe20000004100 */
[----:B------:R-:W-:Y:S01]  /*5f50*/  ISETP.GT.AND P0, PT, R8, 0x8, P0 ;  /* 0x000000080800780c */ /* 0x000fe20000704270 */
[----:B------:R-:W-:Y:S01]  /*5f60*/  @P1 IMAD.MOV.U32 R5, RZ, RZ, R13 ;  /* 0x000000ffff051224 */ /* 0x000fe200078e000d */
[----:B------:R-:W-:Y:S02]  /*5f70*/  BSSY B1, `(.L_x_216) ;  /* 0x0000008000017945 */ /* 0x000fe40003800000 */
[----:B------:R-:W-:Y:S01]  /*5f80*/  FMUL R3, R4, R121 ;  /* 0x0000007904037220 */ /* 0x000fe20000400000 */
[----:B------:R-:W-:-:S03]  /*5f90*/  @P1 IMAD.MOV.U32 R4, RZ, RZ, R12 ;  /* 0x000000ffff041224 */ /* 0x000fc600078e000c */
[----:B------:R-:W-:-:S05]  /*5fa0*/  FFMA R3, R118, R120, R3 ;  /* 0x0000007876037223 */ /* 0x000fca0000000003 */
[----:B------:R-:W-:-:S05]  /*5fb0*/  F2FP.F16.F32.PACK_AB R3, RZ, R3 ;  /* 0x00000003ff03723e */ /* 0x000fca00000000ff */
[----:B------:R0:W-:Y:S01]  /*5fc0*/  @P1 STG.E.U16 desc[UR38][R4.64+0x170], R3 ;  /* 0x0001700304001986 */ /* 0x0001e2000c101526 */
[----:B------:R-:W-:Y:S05]  /*5fd0*/  @!P0 BRA `(.L_x_217) ;  /* 0x0000000000048947 */ /* 0x000fea0003800000 */
[----:B------:R3:W5:Y:S02]  /*5fe0*/  LDG.E.LTC128B.U16 R131, desc[UR38][R10.64+0x172] ;  /* 0x000172260a837981 */ /* 0x000764000c1e1520 */
.L_x_217:
[----:B------:R-:W-:Y:S05]  /*5ff0*/  BSYNC B1 ;  /* 0x0000000000017941 */ /* 0x000fea0003800000 */
.L_x_216:
[----:B------:R-:W-:Y:S05]  /*6000*/  @!P0 BRA `(.L_x_218) ;  /* 0x0000001800f08947 */ /* 0x000fea0003800000 */
[----:B0----5:R-:W-:-:S05]  /*6010*/  HADD2.F32 R4, -RZ, R131.H0_H0 ;  /* 0x20000083ff047230 */ /* 0x021fca0000004100 */
[----:B------:R-:W-:-:S04]  /*6020*/  FMUL R4, R4, R121 ;  /* 0x0000007904047220 */ /* 0x000fc80000400000 */
[----:B------:R-:W-:-:S05]  /*6030*/  FFMA R4, R119, R120, R4 ;  /* 0x0000007877047223 */ /* 0x000fca0000000004 */
[----:B------:R-:W-:-:S05]  /*6040*/  F2FP.F16.F32.PACK_AB R4, RZ, R4 ;  /* 0x00000004ff04723e */ /* 0x000fca00000000ff */
[----:B------:R4:W-:Y:S01]  /*6050*/  STG.E.U16 desc[UR38][R12.64+0x172], R4 ;  /* 0x000172040c007986 */ /* 0x0009e2000c101526 */
[----:B------:R-:W-:Y:S05]  /*6060*/  BRA `(.L_x_218) ;  /* 0x0000001800d87947 */ /* 0x000fea0003800000 */
.L_x_29:
[----:B------:R-:W-:Y:S01]  /*6070*/  ISETP.GT.AND P3, PT, R3, 0x1, PT ;  /* 0x000000010300780c */ /* 0x000fe20003f64270 */
[----:B------:R-:W-:Y:S01]  /*6080*/  ULDC.64 UR4, c[0x0][0x5c0] ;  /* 0x0001700000047ab9 */ /* 0x000fe20000000a00 */
[-C--:B------:R-:W-:Y:S01]  /*6090*/  FMUL R24, R24, R120.reuse ;  /* 0x0000007818187220 */ /* 0x080fe20000400000 */
[----:B------:R-:W-:Y:S01]  /*60a0*/  LEA R4, P4, R134, UR4, 0x1 ;  /* 0x0000000486047c11 */ /* 0x000fe2000f8808ff */
[-C--:B------:R-:W-:Y:S01]  /*60b0*/  FMUL R25, R25, R120.reuse ;  /* 0x0000007819197220 */ /* 0x080fe20000400000 */
[----:B------:R-:W-:Y:S01]  /*60c0*/  ISETP.GT.AND P0, PT, R8, RZ, P3 ;  /* 0x000000ff0800720c */ /* 0x000fe20001f04270 */
[----:B------:R-:W-:Y:S01]  /*60d0*/  FMUL R26, R26, R120 ;  /* 0x000000781a1a7220 */ /* 0x000fe20000400000 */
[----:B------:R-:W-:Y:S01]  /*60e0*/  F2FP.F16.F32.PACK_AB R24, RZ, R24 ;  /* 0x00000018ff18723e */ /* 0x000fe200000000ff */
[-C--:B------:R-:W-:Y:S01]  /*60f0*/  FMUL R27, R27, R120.reuse ;  /* 0x000000781b1b7220 */ /* 0x080fe20000400000 */
[----:B------:R-:W-:Y:S01]  /*6100*/  LEA.HI.X R5, R134, UR5, R143, 0x1, P4 ;  /* 0x0000000586057c11 */ /* 0x000fe2000a0f0c8f */
[-C--:B------:R-:W-:Y:S01]  /*6110*/  FMUL R28, R28, R120.reuse ;  /* 0x000000781c1c7220 */ /* 0x080fe20000400000 */
[----:B------:R-:W-:Y:S01]  /*6120*/  F2FP.F16.F32.PACK_AB R25, RZ, R25 ;  /* 0x00000019ff19723e */ /* 0x000fe200000000ff */
[-C--:B------:R-:W-:Y:S01]  /*6130*/  FMUL R29, R29, R120.reuse ;  /* 0x000000781d1d7220 */ /* 0x080fe20000400000 */
[----:B------:R-:W-:Y:S01]  /*6140*/  ISETP.GT.AND P2, PT, R8, 0x8, P2 ;  /* 0x000000080800780c */ /* 0x000fe20001744270 */
[----:B------:R-:W-:Y:S01]  /*6150*/  @P1 STG.E.U16 desc[UR38][R4.64], R24 ;  /* 0x0000001804001986 */ /* 0x000fe2000c101526 */
[----:B------:R-:W-:Y:S01]  /*6160*/  ISETP.GT.AND P1, PT, R3, 0x8, PT ;  /* 0x000000080300780c */ /* 0x000fe20003f24270 */
[----:B------:R-:W-:Y:S01]  /*6170*/  FMUL R30, R30, R120 ;  /* 0x000000781e1e7220 */ /* 0x000fe20000400000 */
[C---:B------:R-:W-:Y:S01]  /*6180*/  SHF.L.U64.HI R7, R125.reuse, 0x1, R124 ;  /* 0x000000017d077819 */ /* 0x040fe2000001027c */
[----:B------:R-:W-:Y:S01]  /*6190*/  @P0 STG.E.U16 desc[UR38][R4.64+0x2], R25 ;  /* 0x0000021904000986 */ /* 0x000fe2000c101526 */
[----:B------:R-:W-:Y:S01]  /*61a0*/  LEA R6, P5, R125, R4, 0x1 ;  /* 0x000000047d067211 */ /* 0x000fe200078a08ff */
[-C--:B------:R-:W-:Y:S01]  /*61b0*/  FMUL R31, R31, R120.reuse ;  /* 0x000000781f1f7220 */ /* 0x080fe20000400000 */
[----:B------:R-:W-:Y:S01]  /*61c0*/  ISETP.GT.AND P3, PT, R8, 0x8, P3 ;  /* 0x000000080800780c */ /* 0x000fe20001f64270 */
[-C--:B------:R-:W-:Y:S01]  /*61d0*/  FMUL R32, R32, R120.reuse ;  /* 0x0000007820207220 */ /* 0x080fe20000400000 */
[----:B------:R-:W-:Y:S01]  /*61e0*/  ISETP.GT.AND P0, PT, R3, 0x9, PT ;  /* 0x000000090300780c */ /* 0x000fe20003f04270 */
[----:B------:R-:W-:Y:S01]  /*61f0*/  IMAD.X R7, R7, 0x1, R5, P5 ;  /* 0x0000000107077824 */ /* 0x000fe200028e0605 */
[----:B------:R-:W-:Y:S01]  /*6200*/  ISETP.GT.AND P4, PT, R8, RZ, P1 ;  /* 0x000000ff0800720c */ /* 0x000fe20000f84270 */
[----:B------:R-:W-:Y:S01]  /*6210*/  FMUL R33, R33, R120 ;  /* 0x0000007821217220 */ /* 0x000fe20000400000 */
[----:B------:R-:W-:Y:S01]  /*6220*/  F2FP.F16.F32.PACK_AB R26, RZ, R26 ;  /* 0x0000001aff1a723e */ /* 0x000fe200000000ff */
[-C--:B------:R-:W-:Y:S01]  /*6230*/  FMUL R34, R34, R120.reuse ;  /* 0x0000007822227220 */ /* 0x080fe20000400000 */
[----:B------:R-:W-:Y:S01]  /*6240*/  ISETP.GT.AND P5, PT, R8, RZ, P0 ;  /* 0x000000ff0800720c */ /* 0x000fe200007a4270 */
[----:B------:R-:W-:Y:S01]  /*6250*/  FMUL R35, R35, R120 ;  /* 0x0000007823237220 */ /* 0x000fe20000400000 */
[----:B------:R-:W-:Y:S01]  /*6260*/  F2FP.F16.F32.PACK_AB R27, RZ, R27 ;  /* 0x0000001bff1b723e */ /* 0x000fe200000000ff */
[----:B------:R-:W-:Y:S01]  /*6270*/  @P2 STG.E.U16 desc[UR38][R6.64], R26 ;  /* 0x0000001a06002986 */ /* 0x000fe2000c101526 */
[----:B------:R-:W-:Y:S01]  /*6280*/  F2FP.F16.F32.PACK_AB R28, RZ, R28 ;  /* 0x0000001cff1c723e */ /* 0x000fe200000000ff */
[-C--:B------:R-:W-:Y:S01]  /*6290*/  FMUL R36, R36, R120.reuse ;  /* 0x0000007824247220 */ /* 0x080fe20000400000 */
[C---:B------:R-:W-:Y:S01]  /*62a0*/  ISETP.GT.AND P2, PT, R8.reuse, 0x8, P1 ;  /* 0x000000080800780c */ /* 0x040fe20000f44270 */
[----:B------:R-:W-:Y:S01]  /*62b0*/  @P3 STG.E.U16 desc[UR38][R6.64+0x2], R27 ;  /* 0x0000021b06003986 */ /* 0x000fe2000c101526 */
[----:B------:R-:W-:Y:S01]  /*62c0*/  ISETP.GT.AND P1, PT, R3, 0x10, PT ;  /* 0x000000100300780c */ /* 0x000fe20003f24270 */
[-C--:B------:R-:W-:Y:S01]  /*62d0*/  FMUL R37, R37, R120.reuse ;  /* 0x0000007825257220 */ /* 0x080fe20000400000 */
[----:B------:R-:W-:Y:S01]  /*62e0*/  F2FP.F16.F32.PACK_AB R29, RZ, R29 ;  /* 0x0000001dff1d723e */ /* 0x000fe200000000ff */
[----:B------:R-:W-:Y:S01]  /*62f0*/  @P4 STG.E.U16 desc[UR38][R4.64+0x10], R28 ;  /* 0x0000101c04004986 */ /* 0x000fe2000c101526 */
[----:B------:R-:W-:Y:S01]  /*6300*/  ISETP.GT.AND P3, PT, R8, 0x8, P0 ;  /* 0x000000080800780c */ /* 0x000fe20000764270 */
[-C--:B------:R-:W-:Y:S01]  /*6310*/  FMUL R38, R38, R120.reuse ;  /* 0x0000007826267220 */ /* 0x080fe20000400000 */
[----:B------:R-:W-:Y:S01]  /*6320*/  ISETP.GT.AND P0, PT, R3, 0x11, PT ;  /* 0x000000110300780c */ /* 0x000fe20003f04270 */
[----:B------:R-:W-:Y:S01]  /*6330*/  @P5 STG.E.U16 desc[UR38][R4.64+0x12], R29 ;  /* 0x0000121d04005986 */ /* 0x000fe2000c101526 */
        /* <DEDUP_REMOVED lines=268> */
[----:B------:R-:W-:-:S02]  /*7400*/  F2FP.F16.F32.PACK_AB R84, RZ, R84 ;  /* 0x00000054ff54723e */ /* 0x000fc400000000ff */
[C---:B------:R-:W-:Y:S01]  /*7410*/  ISETP.GT.AND P2, PT, R8.reuse, 0x8, P1 ;  /* 0x000000080800780c */ /* 0x040fe20000f44270 */
[----:B------:R-:W-:Y:S01]  /*7420*/  @P3 STG.E.U16 desc[UR38][R6.64+0xe2], R83 ;  /* 0x0000e25306003986 */ /* 0x000fe2000c101526 */
[C---:B------:R-:W-:Y:S02]  /*7430*/  ISETP.GT.AND P1, PT, R3.reuse, 0x80, PT ;  /* 0x000000800300780c */ /* 0x040fe40003f24270 */
[----:B------:R-:W-:Y:S01]  /*7440*/  F2FP.F16.F32.PACK_AB R85, RZ, R85 ;  /* 0x00000055ff55723e */ /* 0x000fe200000000ff */
[----:B------:R-:W-:Y:S01]  /*7450*/  @P4 STG.E.U16 desc[UR38][R4.64+0xf0], R84 ;  /* 0x0000f05404004986 */ /* 0x000fe2000c101526 */
[C---:B------:R-:W-:Y:S02]  /*7460*/  ISETP.GT.AND P3, PT, R8.reuse, 0x8, P0 ;  /* 0x000000080800780c */ /* 0x040fe40000764270 */
[----:B------:R-:W-:Y:S01]  /*7470*/  ISETP.GT.AND P0, PT, R3, 0x81, PT ;  /* 0x000000810300780c */ /* 0x000fe20003f04270 */
[----:B------:R-:W-:Y:S01]  /*7480*/  @P5 STG.E.U16 desc[UR38][R4.64+0xf2], R85 ;  /* 0x0000f25504005986 */ /* 0x000fe2000c101526 */
[----:B------:R-:W-:-:S02]  /*7490*/  ISETP.GT.AND P4, PT, R8, RZ, P1 ;  /* 0x000000ff0800720c */ /* 0x000fc40000f84270 */
[----:B------:R-:W-:Y:S02]  /*74a0*/  F2FP.F16.F32.PACK_AB R86, RZ, R86 ;  /* 0x00000056ff56723e */ /* 0x000fe400000000ff */
[C---:B------:R-:W-:Y:S02]  /*74b0*/  ISETP.GT.AND P5, PT, R8.reuse, RZ, P0 ;  /* 0x000000ff0800720c */ /* 0x040fe400007a4270 */
[----:B------:R-:W-:Y:S01]  /*74c0*/  F2FP.F16.F32.PACK_AB R87, RZ, R87 ;  /* 0x00000057ff57723e */ /* 0x000fe200000000ff */
[----:B------:R-:W-:Y:S01]  /*74d0*/  @P2 STG.E.U16 desc[UR38][R6.64+0xf0], R86 ;  /* 0x0000f05606002986 */ /* 0x000fe2000c101526 */
[----:B------:R-:W-:Y:S02]  /*74e0*/  F2FP.F16.F32.PACK_AB R88, RZ, R88 ;  /* 0x00000058ff58723e */ /* 0x000fe400000000ff */
[----:B------:R-:W-:Y:S01]  /*74f0*/  ISETP.GT.AND P2, PT, R8, 0x8, P1 ;  /* 0x000000080800780c */ /* 0x000fe20000f44270 */
[----:B------:R-:W-:Y:S01]  /*7500*/  @P3 STG.E.U16 desc[UR38][R6.64+0xf2], R87 ;  /* 0x0000f25706003986 */ /* 0x000fe2000c101526 */
[----:B------:R-:W-:-:S02]  /*7510*/  ISETP.GT.AND P1, PT, R3, 0x88, PT ;  /* 0x000000880300780c */ /* 0x000fc40003f24270 */
[----:B------:R-:W-:Y:S01]  /*7520*/  F2FP.F16.F32.PACK_AB R89, RZ, R89 ;  /* 0x00000059ff59723e */ /* 0x000fe200000000ff */
[----:B------:R-:W-:Y:S01]  /*7530*/  @P4 STG.E.U16 desc[UR38][R4.64+0x100], R88 ;  /* 0x0001005804004986 */ /* 0x000fe2000c101526 */
[C---:B------:R-:W-:Y:S02]  /*7540*/  ISETP.GT.AND P3, PT, R8.reuse, 0x8, P0 ;  /* 0x000000080800780c */ /* 0x040fe40000764270 */
[----:B------:R-:W-:Y:S01]  /*7550*/  ISETP.GT.AND P0, PT, R3, 0x89, PT ;  /* 0x000000890300780c */ /* 0x000fe20003f04270 */
[----:B------:R-:W-:Y:S01]  /*7560*/  @P5 STG.E.U16 desc[UR38][R4.64+0x102], R89 ;  /* 0x0001025904005986 */ /* 0x000fe2000c101526 */
[C---:B------:R-:W-:Y:S02]  /*7570*/  ISETP.GT.AND P4, PT, R8.reuse, RZ, P1 ;  /* 0x000000ff0800720c */ /* 0x040fe40000f84270 */
[----:B------:R-:W-:Y:S02]  /*7580*/  F2FP.F16.F32.PACK_AB R90, RZ, R90 ;  /* 0x0000005aff5a723e */ /* 0x000fe400000000ff */
[----:B------:R-:W-:-:S02]  /*7590*/  ISETP.GT.AND P5, PT, R8, RZ, P0 ;  /* 0x000000ff0800720c */ /* 0x000fc400007a4270 */
[----:B------:R-:W-:Y:S01]  /*75a0*/  F2FP.F16.F32.PACK_AB R91, RZ, R91 ;  /* 0x0000005bff5b723e */ /* 0x000fe200000000ff */
[----:B------:R-:W-:Y:S01]  /*75b0*/  @P2 STG.E.U16 desc[UR38][R6.64+0x100], R90 ;  /* 0x0001005a06002986 */ /* 0x000fe2000c101526 */
[----:B------:R-:W-:Y:S02]  /*75c0*/  F2FP.F16.F32.PACK_AB R92, RZ, R92 ;  /* 0x0000005cff5c723e */ /* 0x000fe400000000ff */
[C---:B------:R-:W-:Y:S01]  /*75d0*/  ISETP.GT.AND P2, PT, R8.reuse, 0x8, P1 ;  /* 0x000000080800780c */ /* 0x040fe20000f44270 */
[----:B------:R-:W-:Y:S01]  /*75e0*/  @P3 STG.E.U16 desc[UR38][R6.64+0x102], R91 ;  /* 0x0001025b06003986 */ /* 0x000fe2000c101526 */
[----:B------:R-:W-:Y:S02]  /*75f0*/  ISETP.GT.AND P1, PT, R3, 0x90, PT ;  /* 0x000000900300780c */ /* 0x000fe40003f24270 */
[----:B------:R-:W-:Y:S01]  /*7600*/  F2FP.F16.F32.PACK_AB R93, RZ, R93 ;  /* 0x0000005dff5d723e */ /* 0x000fe200000000ff */
[----:B------:R-:W-:Y:S01]  /*7610*/  @P4 STG.E.U16 desc[UR38][R4.64+0x110], R92 ;  /* 0x0001105c04004986 */ /* 0x000fe2000c101526 */
[----:B------:R-:W-:-:S02]  /*7620*/  ISETP.GT.AND P3, PT, R8, 0x8, P0 ;  /* 0x000000080800780c */ /* 0x000fc40000764270 */
[----:B------:R-:W-:Y:S01]  /*7630*/  ISETP.GT.AND P0, PT, R3, 0x91, PT ;  /* 0x000000910300780c */ /* 0x000fe20003f04270 */
[----:B------:R-:W-:Y:S01]  /*7640*/  @P5 STG.E.U16 desc[UR38][R4.64+0x112], R93 ;  /* 0x0001125d04005986 */ /* 0x000fe2000c101526 */
[C---:B------:R-:W-:Y:S02]  /*7650*/  ISETP.GT.AND P4, PT, R8.reuse, RZ, P1 ;  /* 0x000000ff0800720c */ /* 0x040fe40000f84270 */
[----:B------:R-:W-:Y:S02]  /*7660*/  F2FP.F16.F32.PACK_AB R94, RZ, R94 ;  /* 0x0000005eff5e723e */ /* 0x000fe400000000ff */
[----:B------:R-:W-:Y:S02]  /*7670*/  ISETP.GT.AND P5, PT, R8, RZ, P0 ;  /* 0x000000ff0800720c */ /* 0x000fe400007a4270 */
        /* <DEDUP_REMOVED lines=26> */
[----:B------:R-:W-:Y:S02]  /*7820*/  ISETP.GT.AND P5, PT, R8, RZ, P0 ;  /* 0x000000ff0800720c */ /* 0x000fe400007a4270 */
[----:B------:R-:W-:-:S02]  /*7830*/  F2FP.F16.F32.PACK_AB R102, RZ, R102 ;  /* 0x00000066ff66723e */ /* 0x000fc400000000ff */
[----:B------:R-:W-:Y:S02]  /*7840*/  F2FP.F16.F32.PACK_AB R103, RZ, R103 ;  /* 0x00000067ff67723e */ /* 0x000fe400000000ff */
[----:B------:R-:W-:Y:S01]  /*7850*/  F2FP.F16.F32.PACK_AB R104, RZ, R104 ;  /* 0x00000068ff68723e */ /* 0x000fe200000000ff */
[----:B------:R-:W-:Y:S01]  /*7860*/  @P2 STG.E.U16 desc[UR38][R6.64+0x130], R102 ;  /* 0x0001306606002986 */ /* 0x000fe2000c101526 */
[----:B------:R-:W-:Y:S02]  /*7870*/  F2FP.F16.F32.PACK_AB R105, RZ, R105 ;  /* 0x00000069ff69723e */ /* 0x000fe400000000ff */
[C---:B------:R-:W-:Y:S01]  /*7880*/  ISETP.GT.AND P1, PT, R8.reuse, 0x8, P1 ;  /* 0x000000080800780c */ /* 0x040fe20000f24270 */
[----:B------:R-:W-:Y:S01]  /*7890*/  @P3 STG.E.U16 desc[UR38][R6.64+0x132], R103 ;  /* 0x0001326706003986 */ /* 0x000fe2000c101526 */
[----:B------:R-:W-:Y:S02]  /*78a0*/  ISETP.GT.AND P2, PT, R8, 0x8, P0 ;  /* 0x000000080800780c */ /* 0x000fe40000744270 */
[C---:B------:R-:W-:Y:S01]  /*78b0*/  ISETP.GT.AND P0, PT, R3.reuse, 0xa9, PT ;  /* 0x000000a90300780c */ /* 0x040fe20003f04270 */
[----:B------:R-:W-:Y:S01]  /*78c0*/  @P4 STG.E.U16 desc[UR38][R4.64+0x140], R104 ;  /* 0x0001406804004986 */ /* 0x000fe2000c101526 */
[----:B------:R-:W-:-:S02]  /*78d0*/  ISETP.GT.AND P4, PT, R3, 0xa8, PT ;  /* 0x000000a80300780c */ /* 0x000fc40003f84270 */
[----:B------:R-:W-:Y:S01]  /*78e0*/  F2FP.F16.F32.PACK_AB R106, RZ, R106 ;  /* 0x0000006aff6a723e */ /* 0x000fe200000000ff */
[----:B------:R-:W-:Y:S01]  /*78f0*/  @P5 STG.E.U16 desc[UR38][R4.64+0x142], R105 ;  /* 0x0001426904005986 */ /* 0x000fe2000c101526 */
[C---:B------:R-:W-:Y:S02]  /*7900*/  ISETP.GT.AND P5, PT, R8.reuse, RZ, P4 ;  /* 0x000000ff0800720c */ /* 0x040fe400027a4270 */
[----:B------:R-:W-:Y:S01]  /*7910*/  F2FP.F16.F32.PACK_AB R107, RZ, R107 ;  /* 0x0000006bff6b723e */ /* 0x000fe200000000ff */
[----:B------:R-:W-:Y:S01]  /*7920*/  @P1 STG.E.U16 desc[UR38][R6.64+0x140], R106 ;  /* 0x0001406a06001986 */ /* 0x000fe2000c101526 */
[----:B------:R-:W-:Y:S02]  /*7930*/  F2FP.F16.F32.PACK_AB R108, RZ, R108 ;  /* 0x0000006cff6c723e */ /* 0x000fe400000000ff */
[C---:B------:R-:W-:Y:S01]  /*7940*/  ISETP.GT.AND P3, PT, R8.reuse, RZ, P0 ;  /* 0x000000ff0800720c */ /* 0x040fe20000764270 */
[----:B------:R-:W-:Y:S01]  /*7950*/  @P2 STG.E.U16 desc[UR38][R6.64+0x142], R107 ;  /* 0x0001426b06002986 */ /* 0x000fe2000c101526 */
[----:B------:R-:W-:-:S02]  /*7960*/  ISETP.GT.AND P4, PT, R8, 0x8, P4 ;  /* 0x000000080800780c */ /* 0x000fc40002784270 */
[----:B------:R-:W-:Y:S02]  /*7970*/  F2FP.F16.F32.PACK_AB R109, RZ, R109 ;  /* 0x0000006dff6d723e */ /* 0x000fe400000000ff */
[----:B------:R-:W-:Y:S01]  /*7980*/  F2FP.F16.F32.PACK_AB R110, RZ, R110 ;  /* 0x0000006eff6e723e */ /* 0x000fe200000000ff */
[----:B------:R-:W-:Y:S01]  /*7990*/  @P5 STG.E.U16 desc[UR38][R4.64+0x150], R108 ;  /* 0x0001506c04005986 */ /* 0x000fe2000c101526 */
[----:B------:R-:W-:Y:S02]  /*79a0*/  ISETP.GT.AND P5, PT, R8, 0x8, P0 ;  /* 0x000000080800780c */ /* 0x000fe400007a4270 */
[----:B------:R-:W-:Y:S02]  /*79b0*/  F2FP.F16.F32.PACK_AB R111, RZ, R111 ;  /* 0x0000006fff6f723e */ /* 0x000fe400000000ff */
        /* <DEDUP_REMOVED lines=8> */
[----:B------:R-:W-:Y:S02]  /*7a40*/  ISETP.GT.AND P5, PT, R8, RZ, P0 ;  /* 0x000000ff0800720c */ /* 0x000fe400007a4270 */
[C---:B------:R-:W-:Y:S02]  /*7a50*/  ISETP.GT.AND P2, PT, R3.reuse, 0xb8, PT ;  /* 0x000000b80300780c */ /* 0x040fe40003f44270 */
[----:B------:R-:W-:-:S02]  /*7a60*/  ISETP.GT.AND P1, PT, R3, 0xb9, PT ;  /* 0x000000b90300780c */ /* 0x000fc40003f24270 */
[C---:B------:R-:W-:Y:S02]  /*7a70*/  ISETP.GT.AND P3, PT, R8.reuse, 0x8, P3 ;  /* 0x000000080800780c */ /* 0x040fe40001f64270 */
[C---:B------:R-:W-:Y:S01]  /*7a80*/  ISETP.GT.AND P0, PT, R8.reuse, 0x8, P0 ;  /* 0x000000080800780c */ /* 0x040fe20000704270 */
[----:B------:R-:W-:Y:S01]  /*7a90*/  @P4 STG.E.U16 desc[UR38][R4.64+0x160], R112 ;  /* 0x0001607004004986 */ /* 0x000fe2000c101526 */
[C---:B------:R-:W-:Y:S02]  /*7aa0*/  ISETP.GT.AND P4, PT, R8.reuse, RZ, P1 ;  /* 0x000000ff0800720c */ /* 0x040fe40000f84270 */
[----:B------:R-:W-:Y:S01]  /*7ab0*/  F2FP.F16.F32.PACK_AB R114, RZ, R114 ;  /* 0x00000072ff72723e */ /* 0x000fe200000000ff */
[----:B------:R-:W-:Y:S01]  /*7ac0*/  @P5 STG.E.U16 desc[UR38][R4.64+0x162], R113 ;  /* 0x0001627104005986 */ /* 0x000fe2000c101526 */
[C---:B------:R-:W-:Y:S02]  /*7ad0*/  ISETP.GT.AND P5, PT, R8.reuse, RZ, P2 ;  /* 0x000000ff0800720c */ /* 0x040fe400017a4270 */
[----:B------:R-:W-:-:S02]  /*7ae0*/  ISETP.GT.AND P2, PT, R8, 0x8, P2 ;  /* 0x000000080800780c */ /* 0x000fc40001744270 */
[----:B------:R-:W-:Y:S01]  /*7af0*/  F2FP.F16.F32.PACK_AB R115, RZ, R115 ;  /* 0x00000073ff73723e */ /* 0x000fe200000000ff */
[----:B------:R-:W-:Y:S01]  /*7b00*/  @P3 STG.E.U16 desc[UR38][R6.64+0x160], R114 ;  /* 0x0001607206003986 */ /* 0x000fe2000c101526 */
[----:B------:R-:W-:Y:S02]  /*7b10*/  ISETP.GT.AND P1, PT, R8, 0x8, P1 ;  /* 0x000000080800780c */ /* 0x000fe40000f24270 */
[----:B------:R-:W-:Y:S01]  /*7b20*/  F2FP.F16.F32.PACK_AB R116, RZ, R116 ;  /* 0x00000074ff74723e */ /* 0x000fe200000000ff */
[----:B------:R-:W-:Y:S01]  /*7b30*/  @P0 STG.E.U16 desc[UR38][R6.64+0x162], R115 ;  /* 0x0001627306000986 */ /* 0x000fe2000c101526 */
[----:B------:R-:W-:Y:S02]  /*7b40*/  F2FP.F16.F32.PACK_AB R117, RZ, R117 ;  /* 0x00000075ff75723e */ /* 0x000fe400000000ff */
[----:B------:R-:W-:Y:S01]  /*7b50*/  F2FP.F16.F32.PACK_AB R118, RZ, R118 ;  /* 0x00000076ff76723e */ /* 0x000fe200000000ff */
[----:B------:R-:W-:Y:S01]  /*7b60*/  @P5 STG.E.U16 desc[UR38][R4.64+0x170], R116 ;  /* 0x0001707404005986 */ /* 0x000fe2000c101526 */
[----:B------:R-:W-:-:S03]  /*7b70*/  F2FP.F16.F32.PACK_AB R119, RZ, R119 ;  /* 0x00000077ff77723e */ /* 0x000fc600000000ff */
[----:B------:R0:W-:Y:S02]  /*7b80*/  @P4 STG.E.U16 desc[UR38][R4.64+0x172], R117 ;  /* 0x0001727504004986 */ /* 0x0001e4000c101526 */
[----:B0-----:R-:W-:Y:S02]  /*7b90*/  @P2 IMAD.MOV.U32 R4, RZ, RZ, R6 ;  /* 0x000000ffff042224 */ /* 0x001fe400078e0006 */
[----:B------:R-:W-:-:S05]  /*7ba0*/  @P2 IMAD.MOV.U32 R5, RZ, RZ, R7 ;  /* 0x000000ffff052224 */ /* 0x000fca00078e0007 */
[----:B------:R0:W-:Y:S04]  /*7bb0*/  @P2 STG.E.U16 desc[UR38][R4.64+0x170], R118 ;  /* 0x0001707604002986 */ /* 0x0001e8000c101526 */
[----:B------:R0:W-:Y:S02]  /*7bc0*/  @P1 STG.E.U16 desc[UR38][R6.64+0x172], R119 ;  /* 0x0001727706001986 */ /* 0x0001e4000c101526 */
.L_x_218:
[----:B------:R-:W-:Y:S05]  /*7bd0*/  BSYNC B0 ;  /* 0x0000000000007941 */ /* 0x000fea0003800000 */
.L_x_28:
[----:B------:R-:W-:Y:S01]  /*7be0*/  IADD3 R16, P0, R16, UR36, RZ ;  /* 0x0000002410107c10 */ /* 0x000fe2000ff1e0ff */
[----:B------:R-:W-:Y:S01]  /*7bf0*/  ULDC.64 UR4, c[0x0][0x650] ;  /* 0x0001940000047ab9 */ /* 0x000fe20000000a00 */
[----:B0-----:R-:W-:Y:S01]  /*7c00*/  PRMT R3, RZ, 0x7610, R3 ;  /* 0x00007610ff037816 */ /* 0x001fe20000000003 */
[----:B------:R-:W-:Y:S01]  /*7c10*/  IMAD.MOV.U32 R130, RZ, RZ, -0x1 ;  /* 0xffffffffff827424 */ /* 0x000fe200078e00ff */
[----:B------:R-:W-:Y:S01]  /*7c20*/  IADD3.X R17, R17, UR42, RZ, P0, !PT ;  /* 0x0000002a11117c10 */ /* 0x000fe200087fe4ff */
[----:B------:R-:W-:Y:S01]  /*7c30*/  IMAD.MOV.U32 R19, RZ, RZ, -0x1 ;  /* 0xffffffffff137424 */ /* 0x000fe200078e00ff */
[----:B------:R-:W-:-:S04]  /*7c40*/  ISETP.GE.U32.AND P0, PT, R16, UR4, PT ;  /* 0x0000000410007c0c */ /* 0x000fc8000bf06070 */
[----:B------:R-:W-:-:S13]  /*7c50*/  ISETP.GE.U32.AND.EX P0, PT, R17, UR5, PT, P0 ;  /* 0x0000000511007c0c */ /* 0x000fda000bf06100 */
[----:B------:R-:W-:Y:S05]  /*7c60*/  @P0 BRA `(.L_x_219) ;  /* 0x0000000400500947 */ /* 0x000fea0003800000 */
[----:B-123--:R-:W0:Y:S01]  /*7c70*/  LDC.64 R10, c[0x0][0x628] ;  /* 0x00018a00ff0a7b82 */ /* 0x00ee220000000a00 */
[----:B----4-:R-:W1:Y:S01]  /*7c80*/  S2R R12, SR_CTAID.X ;  /* 0x00000000000c7919 */ /* 0x010e620000002500 */
[----:B------:R-:W-:Y:S02]  /*7c90*/  IMAD.MOV.U32 R8, RZ, RZ, R16 ;  /* 0x000000ffff087224 */ /* 0x000fe400078e0010 */
[----:B------:R-:W-:Y:S01]  /*7ca0*/  IMAD.MOV.U32 R9, RZ, RZ, R17 ;  /* 0x000000ffff097224 */ /* 0x000fe200078e0011 */
[----:B------:R-:W2:Y:S03]  /*7cb0*/  S2R R20, SR_CTAID.Y ;  /* 0x0000000000147919 */ /* 0x000ea60000002600 */
[----:B------:R-:W3:Y:S08]  /*7cc0*/  LDC R0, c[0x0][0x630] ;  /* 0x00018c00ff007b82 */ /* 0x000ef00000000800 */
[----:B------:R-:W4:Y:S01]  /*7cd0*/  LDC.64 R14, c[0x0][0x620] ;  /* 0x00018800ff0e7b82 */ /* 0x000f220000000a00 */
[----:B0-----:R-:W-:-:S04]  /*7ce0*/  ISETP.NE.U32.AND P0, PT, R10, RZ, PT ;  /* 0x000000ff0a00720c */ /* 0x001fc80003f05070 */
[----:B------:R-:W-:-:S13]  /*7cf0*/  ISETP.NE.AND.EX P0, PT, R11, RZ, PT, P0 ;  /* 0x000000ff0b00720c */ /* 0x000fda0003f05300 */
[----:B-1234-:R-:W-:Y:S05]  /*7d00*/  @!P0 BRA `(.L_x_220) ;  /* 0x0000000000288947 */ /* 0x01efea0003800000 */
        /* <DEDUP_REMOVED lines=10> */
.L_x_220:
[-CC-:B------:R-:W-:Y:S01]  /*7db0*/  SHF.R.U64 R19, R8, R0.reuse, R9.reuse ;  /* 0x0000000008137219 */ /* 0x180fe20000001209 */
[----:B------:R-:W0:Y:S01]  /*7dc0*/  LDC.64 R26, c[0x0][0x640] ;  /* 0x00019000ff1a7b82 */ /* 0x000e220000000a00 */
[----:B------:R-:W-:Y:S01]  /*7dd0*/  SHF.R.U32.HI R0, RZ, R0, R9 ;  /* 0x00000000ff007219 */ /* 0x000fe20000011609 */
[----:B------:R-:W-:Y:S01]  /*7de0*/  ULDC UR4, c[0x0][0x150] ;  /* 0x0000540000047ab9 */ /* 0x000fe20000000800 */
[----:B------:R-:W-:Y:S02]  /*7df0*/  IADD3 R3, P0, RZ, -R19, RZ ;  /* 0x80000013ff037210 */ /* 0x000fe40007f1e0ff */
[----:B------:R-:W-:-:S03]  /*7e00*/  I2FP.F32.U32 R7, R12 ;  /* 0x0000000c00077245 */ /* 0x000fc60000201000 */
[----:B------:R-:W1:Y:S01]  /*7e10*/  LDC R6, c[0x0][0x618] ;  /* 0x00018600ff067b82 */ /* 0x000e620000000800 */
[----:B------:R-:W-:Y:S02]  /*7e20*/  IMAD.X R5, RZ, RZ, ~R0, P0 ;  /* 0x000000ffff057224 */ /* 0x000fe400000e0e00 */
[----:B------:R-:W-:Y:S01]  /*7e30*/  FMUL R7, R7, UR4 ;  /* 0x0000000407077c20 */ /* 0x000fe20008400000 */
[----:B------:R-:W-:Y:S01]  /*7e40*/  ULDC UR4, c[0x0][0x154] ;  /* 0x0000550000047ab9 */ /* 0x000fe20000000800 */
[-C--:B------:R-:W-:Y:S02]  /*7e50*/  IMAD R0, R5, R14.reuse, RZ ;  /* 0x0000000e05007224 */ /* 0x080fe400078e02ff */
[C---:B------:R-:W-:Y:S01]  /*7e60*/  IMAD.WIDE.U32 R4, R3.reuse, R14, R16 ;  /* 0x0000000e03047225 */ /* 0x040fe200078e0010 */
[----:B------:R-:W2:Y:S01]  /*7e70*/  LDC R8, c[0x0][0x608] ;  /* 0x00018200ff087b82 */ /* 0x000ea20000000800 */
[----:B------:R-:W3:Y:S02]  /*7e80*/  F2I.U32.TRUNC.NTZ R7, R7 ;  /* 0x0000000700077305 */ /* 0x000ee4000020f000 */
[----:B------:R-:W-:Y:S01]  /*7e90*/  IMAD R3, R3, R15, R0 ;  /* 0x0000000f03037224 */ /* 0x000fe200078e0200 */
[----:B------:R-:W-:-:S03]  /*7ea0*/  I2FP.F32.U32 R0, R20 ;  /* 0x0000001400007245 */ /* 0x000fc60000201000 */
[----:B------:R-:W-:Y:S01]  /*7eb0*/  IMAD.IADD R3, R5, 0x1, R3 ;  /* 0x0000000105037824 */ /* 0x000fe200078e0203 */
[----:B------:R-:W4:Y:S01]  /*7ec0*/  LDC R11, c[0x0][0x658] ;  /* 0x00019600ff0b7b82 */ /* 0x000f220000000800 */
[----:B0-----:R-:W-:-:S04]  /*7ed0*/  ISETP.NE.U32.AND P0, PT, R26, RZ, PT ;  /* 0x000000ff1a00720c */ /* 0x001fc80003f05070 */
[----:B------:R-:W-:-:S03]  /*7ee0*/  ISETP.NE.AND.EX P0, PT, R27, RZ, PT, P0 ;  /* 0x000000ff1b00720c */ /* 0x000fc60003f05300 */
[----:B------:R-:W0:Y:S01]  /*7ef0*/  LDC R9, c[0x0][0x144] ;  /* 0x00005100ff097b82 */ /* 0x000e220000000800 */
[-C--:B-1----:R-:W-:Y:S01]  /*7f00*/  SHF.R.U64 R10, R4, R6.reuse, R3 ;  /* 0x00000006040a7219 */ /* 0x082fe20000001203 */
[----:B---3--:R-:W-:Y:S01]  /*7f10*/  IMAD.MOV R7, RZ, RZ, -R7 ;  /* 0x000000ffff077224 */ /* 0x008fe200078e0a07 */
[----:B------:R-:W-:Y:S01]  /*7f20*/  SHF.R.U32.HI R3, RZ, R6, R3 ;  /* 0x00000006ff037219 */ /* 0x000fe20000011603 */
[----:B------:R-:W-:-:S04]  /*7f30*/  FMUL R6, R0, UR4 ;  /* 0x0000000400067c20 */ /* 0x000fc80008400000 */
[----:B------:R-:W1:Y:S01]  /*7f40*/  LDC R21, c[0x0][0x148] ;  /* 0x00005200ff157b82 */ /* 0x000e620000000800 */
[----:B------:R3:W0:Y:S01]  /*7f50*/  F2I.U32.TRUNC.NTZ R14, R6 ;  /* 0x00000006000e7305 */ /* 0x000622000020f000 */
[-CC-:B--2---:R-:W-:Y:S02]  /*7f60*/  SHF.R.U64 R13, R10, R8.reuse, R3.reuse ;  /* 0x000000080a0d7219 */ /* 0x184fe40000001203 */
[----:B------:R-:W-:-:S04]  /*7f70*/  SHF.R.U32.HI R0, RZ, R8, R3 ;  /* 0x00000008ff007219 */ /* 0x000fc80000011603 */
[----:B------:R-:W2:Y:S01]  /*7f80*/  LDC R24, c[0x0][0x600] ;  /* 0x00018000ff187b82 */ /* 0x000ea20000000800 */
[-CC-:B----4-:R-:W-:Y:S02]  /*7f90*/  SHF.R.U64 R15, R13, R11.reuse, R0.reuse ;  /* 0x0000000b0d0f7219 */ /* 0x190fe40000001200 */
[----:B------:R-:W-:-:S03]  /*7fa0*/  SHF.R.U32.HI R5, RZ, R11, R0 ;  /* 0x0000000bff057219 */ /* 0x000fc60000011600 */
[----:B------:R-:W-:Y:S02]  /*7fb0*/  IMAD.MOV.U32 R4, RZ, RZ, R15 ;  /* 0x000000ffff047224 */ /* 0x000fe400078e000f */
[----:B------:R-:W4:Y:S01]  /*7fc0*/  LDC R28, c[0x0][0x648] ;  /* 0x00019200ff1c7b82 */ /* 0x000f220000000800 */
[----:B0-----:R-:W-:-:S07]  /*7fd0*/  IMAD R25, R9, R7, R12 ;  /* 0x0000000709197224 */ /* 0x001fce00078e020c */
[----:B------:R-:W0:Y:S08]  /*7fe0*/  LDC R29, c[0x0][0x638] ;  /* 0x00018e00ff1d7b82 */ /* 0x000e300000000800 */
[----:B------:R-:W0:Y:S01]  /*7ff0*/  LDC R30, c[0x0][0x610] ;  /* 0x00018400ff1e7b82 */ /* 0x000e220000000800 */
[----:B-123--:R-:W-:Y:S05]  /*8000*/  @!P0 BRA `(.L_x_221) ;  /* 0x0000000000288947 */ /* 0x00efea0003800000 */
        /* <DEDUP_REMOVED lines=10> */
.L_x_221:
[----:B------:R-:W-:Y:S01]  /*80b0*/  ISETP.NE.AND P0, PT, R2, 0x1, PT ;  /* 0x000000010200780c */ /* 0x000fe20003f05270 */
[----:B------:R-:W-:Y:S01]  /*80c0*/  IMAD.MOV R14, RZ, RZ, -R14 ;  /* 0x000000ffff0e7224 */ /* 0x000fe200078e0a0e */
[----:B----4-:R-:W-:Y:S01]  /*80d0*/  SHF.R.U64 R3, R4, R28, R5 ;  /* 0x0000001c04037219 */ /* 0x010fe20000001205 */
[----:B------:R-:W-:Y:S01]  /*80e0*/  VIADD R5, R24, 0xffffffff ;  /* 0xffffffff18057836 */ /* 0x000fe20000000000 */
[----:B------:R-:W-:-:S03]  /*80f0*/  LOP3.LUT R0, R13, R128, RZ, 0xc0, !PT ;  /* 0x000000800d007212 */ /* 0x000fc600078ec0ff */
[----:B------:R-:W-:Y:S01]  /*8100*/  IMAD.MOV R4, RZ, RZ, -R3 ;  /* 0x000000ffff047224 */ /* 0x000fe200078e0a03 */
[----:B------:R-:W-:Y:S01]  /*8110*/  LOP3.LUT R10, R10, R5, RZ, 0xc0, !PT ;  /* 0x000000050a0a7212 */ /* 0x000fe200078ec0ff */
[----:B------:R-:W-:Y:S02]  /*8120*/  IMAD R0, R123, R3, R0 ;  /* 0x000000037b007224 */ /* 0x000fe400078e0200 */
[----:B0-----:R-:W-:Y:S02]  /*8130*/  IMAD R3, R4, R29, R15 ;  /* 0x0000001d04037224 */ /* 0x001fe400078e020f */
[----:B------:R-:W-:Y:S02]  /*8140*/  @P0 IMAD R25, R21, R14, R20 ;  /* 0x0000000e15190224 */ /* 0x000fe400078e0214 */
[----:B------:R-:W-:Y:S02]  /*8150*/  IMAD R5, R3, R24, R10 ;  /* 0x0000001803057224 */ /* 0x000fe400078e020a */
[----:B------:R-:W-:-:S02]  /*8160*/  IMAD R0, R0, R30, R25 ;  /* 0x0000001e00007224 */ /* 0x000fc400078e0219 */
[----:B------:R-:W-:-:S03]  /*8170*/  IMAD.MOV.U32 R4, RZ, RZ, 0x1 ;  /* 0x00000001ff047424 */ /* 0x000fc600078e00ff */
[----:B------:R-:W-:Y:S02]  /*8180*/  SEL R130, R5, R0, !P0 ;  /* 0x0000000005827207 */ /* 0x000fe40004000000 */
[----:B------:R-:W-:Y:S02]  /*8190*/  PRMT R3, R4, 0x7610, R3 ;  /* 0x0000761004037816 */ /* 0x000fe40000000003 */
[----:B------:R-:W-:-:S07]  /*81a0*/  SEL R0, R0, R5, !P0 ;  /* 0x0000000500007207 */ /* 0x000fce0004000000 */
.L_x_219:
[----:B------:R-:W-:Y:S01]  /*81b0*/  LOP3.LUT P0, RZ, R3, 0xff, RZ, 0xc0, !PT ;  /* 0x000000ff03ff7812 */ /* 0x000fe2000780c0ff */
[----:B-----5:R-:W-:-:S12]  /*81c0*/  IMAD.MOV.U32 R131, RZ, RZ, R0 ;  /* 0x000000ffff837224 */ /* 0x020fd800078e0000 */
[----:B------:R-:W-:Y:S05]  /*81d0*/  @P0 BRA `(.L_x_222) ;  /* 0xffffff8c00fc0947 */ /* 0x000fea000383ffff */
[----:B------:R-:W-:Y:S05]  /*81e0*/  EXIT ;  /* 0x000000000000794d */ /* 0x000fea0003800000 */
.L_x_3:
        /* <DEDUP_REMOVED lines=26> */
.L_x_224:
[--C-:B------:R-:W-:Y:S01]  /*8390*/  SHF.R.U64 R14, R12, R20, R13.reuse ;  /* 0x000000140c0e7219 */ /* 0x100fe2000000120d */
[----:B------:R-:W0:Y:S01]  /*83a0*/  LDC R24, c[0x0][0x618] ;  /* 0x00018600ff187b82 */ /* 0x000e220000000800 */
[----:B------:R-:W-:Y:S01]  /*83b0*/  I2FP.F32.U32 R8, R6 ;  /* 0x0000000600087245 */ /* 0x000fe20000201000 */
[----:B------:R-:W-:Y:S01]  /*83c0*/  ULDC UR4, c[0x0][0x150] ;  /* 0x0000540000047ab9 */ /* 0x000fe20000000800 */
[----:B------:R-:W-:Y:S02]  /*83d0*/  SHF.R.U32.HI R7, RZ, R20, R13 ;  /* 0x00000014ff077219 */ /* 0x000fe4000001160d */
[----:B------:R-:W-:Y:S01]  /*83e0*/  IADD3 R11, P0, RZ, -R14, RZ ;  /* 0x8000000eff0b7210 */ /* 0x000fe20007f1e0ff */
[----:B------:R-:W-:Y:S01]  /*83f0*/  FMUL R13, R8, UR4 ;  /* 0x00000004080d7c20 */ /* 0x000fe20008400000 */
[----:B------:R-:W-:Y:S01]  /*8400*/  ULDC UR4, c[0x0][0x154] ;  /* 0x0000550000047ab9 */ /* 0x000fe20000000800 */
[----:B------:R-:W1:Y:S02]  /*8410*/  LDC.64 R26, c[0x0][0x640] ;  /* 0x00019000ff1a7b82 */ /* 0x000e640000000a00 */
[----:B------:R-:W-:-:S02]  /*8420*/  IMAD.X R7, RZ, RZ, ~R7, P0 ;  /* 0x000000ffff077224 */ /* 0x000fc400000e0e07 */
[----:B------:R-:W2:Y:S01]  /*8430*/  F2I.U32.TRUNC.NTZ R13, R13 ;  /* 0x0000000d000d7305 */ /* 0x000ea2000020f000 */
[----:B------:R-:W-:-:S03]  /*8440*/  IMAD.WIDE.U32 R8, R11, R22, R16 ;  /* 0x000000160b087225 */ /* 0x000fc600078e0010 */
[----:B------:R-:W3:Y:S01]  /*8450*/  LDC R15, c[0x0][0x144] ;  /* 0x00005100ff0f7b82 */ /* 0x000ee20000000800 */
[----:B------:R-:W-:-:S04]  /*8460*/  IMAD R10, R7, R22, RZ ;  /* 0x00000016070a7224 */ /* 0x000fc800078e02ff */
[----:B------:R-:W-:Y:S02]  /*8470*/  IMAD R7, R11, R23, R10 ;  /* 0x000000170b077224 */ /* 0x000fe400078e020a */
[----:B------:R-:W-:Y:S01]  /*8480*/  IMAD.MOV.U32 R10, RZ, RZ, -0x1 ;  /* 0xffffffffff0a7424 */ /* 0x000fe200078e00ff */
[----:B------:R-:W4:Y:S01]  /*8490*/  LDC R20, c[0x0][0x608] ;  /* 0x00018200ff147b82 */ /* 0x000f220000000800 */
[----:B------:R-:W-:Y:S01]  /*84a0*/  IMAD.IADD R7, R9, 0x1, R7 ;  /* 0x0000000109077824 */ /* 0x000fe200078e0207 */
[----:B------:R-:W-:-:S04]  /*84b0*/  I2FP.F32.U32 R9, R5 ;  /* 0x0000000500097245 */ /* 0x000fc80000201000 */
[-C--:B0-----:R-:W-:Y:S01]  /*84c0*/  SHF.R.U64 R12, R8, R24.reuse, R7 ;  /* 0x00000018080c7219 */ /* 0x081fe20000001207 */
[----:B--2---:R-:W-:Y:S01]  /*84d0*/  IMAD.MOV R8, RZ, RZ, -R13 ;  /* 0x000000ffff087224 */ /* 0x004fe200078e0a0d */
[----:B------:R-:W0:Y:S01]  /*84e0*/  LDC R11, c[0x0][0x658] ;  /* 0x00019600ff0b7b82 */ /* 0x000e220000000800 */
[----:B-1----:R-:W-:Y:S01]  /*84f0*/  ISETP.NE.U32.AND P0, PT, R26, RZ, PT ;  /* 0x000000ff1a00720c */ /* 0x002fe20003f05070 */
[----:B------:R-:W-:Y:S01]  /*8500*/  FMUL R9, R9, UR4 ;  /* 0x0000000409097c20 */ /* 0x000fe20008400000 */
[----:B------:R-:W-:Y:S02]  /*8510*/  SHF.R.U32.HI R7, RZ, R24, R7 ;  /* 0x00000018ff077219 */ /* 0x000fe40000011607 */
[----:B------:R-:W-:-:S03]  /*8520*/  ISETP.NE.AND.EX P0, PT, R27, RZ, PT, P0 ;  /* 0x000000ff1b00720c */ /* 0x000fc60003f05300 */
[----:B------:R-:W1:Y:S01]  /*8530*/  LDC R22, c[0x0][0x148] ;  /* 0x00005200ff167b82 */ /* 0x000e620000000800 */
[----:B---3--:R-:W-:Y:S02]  /*8540*/  IMAD R23, R15, R8, R6 ;  /* 0x000000080f177224 */ /* 0x008fe400078e0206 */
[----:B------:R-:W-:-:S05]  /*8550*/  IMAD.MOV.U32 R8, RZ, RZ, 0x1 ;  /* 0x00000001ff087424 */ /* 0x000fca00078e00ff */
[----:B------:R-:W2:Y:S01]  /*8560*/  LDC R21, c[0x0][0x600] ;  /* 0x00018000ff157b82 */ /* 0x000ea20000000800 */
[-CC-:B----4-:R-:W-:Y:S02]  /*8570*/  SHF.R.U64 R15, R12, R20.reuse, R7.reuse ;  /* 0x000000140c0f7219 */ /* 0x190fe40000001207 */
[----:B------:R-:W-:Y:S02]  /*8580*/  SHF.R.U32.HI R6, RZ, R20, R7 ;  /* 0x00000014ff067219 */ /* 0x000fe40000011607 */
[----:B------:R3:W4:Y:S03]  /*8590*/  F2I.U32.TRUNC.NTZ R20, R9 ;  /* 0x0000000900147305 */ /* 0x000726000020f000 */
[----:B------:R-:W1:Y:S01]  /*85a0*/  LDC R25, c[0x0][0x648] ;  /* 0x00019200ff197b82 */ /* 0x000e620000000800 */
[-C--:B0-----:R-:W-:Y:S02]  /*85b0*/  SHF.R.U64 R19, R15, R11.reuse, R6 ;  /* 0x0000000b0f137219 */ /* 0x081fe40000001206 */
[----:B------:R-:W-:-:S02]  /*85c0*/  SHF.L.U32 R10, R10, R11, RZ ;  /* 0x0000000b0a0a7219 */ /* 0x000fc400000006ff */
[-C--:B------:R-:W-:Y:S01]  /*85d0*/  SHF.R.U32.HI R7, RZ, R11.reuse, R6 ;  /* 0x0000000bff077219 */ /* 0x080fe20000011606 */
[----:B------:R-:W-:Y:S01]  /*85e0*/  IMAD.MOV.U32 R6, RZ, RZ, R19 ;  /* 0x000000ffff067224 */ /* 0x000fe200078e0013 */
[----:B------:R-:W-:Y:S01]  /*85f0*/  SHF.L.U32 R24, R8, R11, RZ ;  /* 0x0000000b08187219 */ /* 0x000fe200000006ff */
[----:B------:R-:W0:Y:S01]  /*8600*/  LDC R28, c[0x0][0x638] ;  /* 0x00018e00ff1c7b82 */ /* 0x000e220000000800 */
[----:B------:R-:W-:-:S07]  /*8610*/  LOP3.LUT R30, RZ, R10, RZ, 0x33, !PT ;  /* 0x0000000aff1e7212 */ /* 0x000fce00078e33ff */
[----:B------:R-:W0:Y:S01]  /*8620*/  LDC R29, c[0x0][0x610] ;  /* 0x00018400ff1d7b82 */ /* 0x000e220000000800 */
[----:B---34-:R-:W-:Y:S05]  /*8630*/  @!P0 BRA `(.L_x_225) ;  /* 0x0000000000288947 */ /* 0x018fea0003800000 */
[----:B------:R-:W3:Y:S02]  /*8640*/  LDC R6, c[0x0][0x64c] ;  /* 0x00019300ff067b82 */ /* 0x000ee40000000800 */
[----:B---3--:R-:W-:-:S05]  /*8650*/  IADD3 R11, P0, R19, R6, RZ ;  /* 0x00000006130b7210 */ /* 0x008fca0007f1e0ff */
        /* <DEDUP_REMOVED lines=8> */
.L_x_225:
[----:B------:R-:W-:Y:S01]  /*86e0*/  ISETP.NE.AND P0, PT, R2, 0x1, PT ;  /* 0x000000010200780c */ /* 0x000fe20003f05270 */
[----:B--2---:R-:W-:Y:S01]  /*86f0*/  VIADD R9, R21, 0xffffffff ;  /* 0xffffffff15097836 */ /* 0x004fe20000000000 */
[----:B-1----:R-:W-:Y:S01]  /*8700*/  SHF.R.U64 R7, R6, R25, R7 ;  /* 0x0000001906077219 */ /* 0x002fe20000001207 */
[----:B------:R-:W-:Y:S01]  /*8710*/  IMAD.MOV R20, RZ, RZ, -R20 ;  /* 0x000000ffff147224 */ /* 0x000fe200078e0a14 */
[----:B------:R-:W-:Y:S02]  /*8720*/  LOP3.LUT R6, R15, R30, RZ, 0xc0, !PT ;  /* 0x0000001e0f067212 */ /* 0x000fe400078ec0ff */
[----:B------:R-:W-:Y:S01]  /*8730*/  LOP3.LUT R12, R12, R9, RZ, 0xc0, !PT ;  /* 0x000000090c0c7212 */ /* 0x000fe200078ec0ff */
[----:B------:R-:W-:Y:S02]  /*8740*/  IMAD.MOV R8, RZ, RZ, -R7 ;  /* 0x000000ffff087224 */ /* 0x000fe400078e0a07 */
[----:B------:R-:W-:Y:S02]  /*8750*/  IMAD R6, R24, R7, R6 ;  /* 0x0000000718067224 */ /* 0x000fe400078e0206 */
[----:B------:R-:W-:-:S02]  /*8760*/  IMAD.MOV.U32 R9, RZ, RZ, 0x1 ;  /* 0x00000001ff097424 */ /* 0x000fc400078e00ff */
[----:B------:R-:W-:Y:S02]  /*8770*/  @P0 IMAD R23, R22, R20, R5 ;  /* 0x0000001416170224 */ /* 0x000fe400078e0205 */
[----:B0-----:R-:W-:Y:S02]  /*8780*/  IMAD R5, R8, R28, R19 ;  /* 0x0000001c08057224 */ /* 0x001fe400078e0213 */
[----:B------:R-:W-:Y:S02]  /*8790*/  IMAD R19, R6, R29, R23 ;  /* 0x0000001d06137224 */ /* 0x000fe400078e0217 */
[----:B------:R-:W-:Y:S02]  /*87a0*/  IMAD R6, R5, R21, R12 ;  /* 0x0000001505067224 */ /* 0x000fe400078e020c */
[----:B------:R-:W-:-:S03]  /*87b0*/  IMAD.MOV.U32 R8, RZ, RZ, R14 ;  /* 0x000000ffff087224 */ /* 0x000fc600078e000e */
[----:B------:R-:W-:Y:S02]  /*87c0*/  SEL R20, R6, R19, !P0 ;  /* 0x0000001306147207 */ /* 0x000fe40004000000 */
[----:B------:R-:W-:-:S07]  /*87d0*/  SEL R19, R19, R6, !P0 ;  /* 0x0000000613137207 */ /* 0x000fce0004000000 */
.L_x_223:
[----:B------:R-:W-:-:S08]  /*87e0*/  NOP ;  /* 0x0000000000007918 */ /* 0x000fd00000000000 */
[----:B------:R-:W0:-:S00]  /*87f0*/  USETMAXREG.DEALLOC.CTAPOOL 0x28 ;  /* 0x00000028000079c8 */ /* 0x000e0000080e0500 */
[----:B0-----:R-:W-:-:S13]  /*8800*/  ISETP.NE.AND P0, PT, R0, RZ, PT ;  /* 0x000000ff0000720c */ /* 0x001fda0003f05270 */
[----:B------:R-:W-:Y:S05]  /*8810*/  @P0 EXIT ;  /* 0x000000000000094d */ /* 0x000fea0003800000 */
[----:B------:R-:W-:Y:S01]  /*8820*/  LOP3.LUT P0, RZ, R9, 0xff, RZ, 0xc0, !PT ;  /* 0x000000ff09ff7812 */ /* 0x000fe2000780c0ff */
[----:B------:R-:W-:Y:S02]  /*8830*/  IMAD.MOV.U32 R0, RZ, RZ, 0x1 ;  /* 0x00000001ff007424 */ /* 0x000fe400078e00ff */
[----:B------:R-:W-:-:S10]  /*8840*/  IMAD.MOV.U32 R12, RZ, RZ, RZ ;  /* 0x000000ffff0c7224 */ /* 0x000fd400078e00ff */
[----:B------:R-:W-:Y:S05]  /*8850*/  @!P0 BRA `(.L_x_226) ;  /* 0x0000000c00148947 */ /* 0x000fea0003800000 */
[----:B------:R-:W0:Y:S01]  /*8860*/  LDC R0, c[0x0][0x28c] ;  /* 0x0000a300ff007b82 */ /* 0x000e220000000800 */
[----:B------:R-:W-:Y:S01]  /*8870*/  LOP3.LUT P0, RZ, R3, 0x1f, RZ, 0xc0, !PT ;  /* 0x0000001f03ff7812 */ /* 0x000fe2000780c0ff */
[----:B------:R-:W-:Y:S01]  /*8880*/  ULDC UR5, c[0x0][0x658] ;  /* 0x0001960000057ab9 */ /* 0x000fe20000000800 */
[----:B------:R-:W-:Y:S01]  /*8890*/  UMOV UR6, 0xffffffff ;  /* 0xffffffff00067882 */ /* 0x000fe20000000000 */
[----:B------:R-:W-:Y:S01]  /*88a0*/  BSSY B0, `(.L_x_226) ;  /* 0x00000c0000007945 */ /* 0x000fe20003800000 */
[----:B------:R-:W-:Y:S01]  /*88b0*/  USHF.L.U32 UR6, UR6, UR5, URZ ;  /* 0x0000000506067299 */ /* 0x000fe2000800063f */
[C---:B------:R-:W-:Y:S01]  /*88c0*/  ISETP.NE.AND P2, PT, R4.reuse, RZ, PT ;  /* 0x000000ff0400720c */ /* 0x040fe20003f45270 */
[----:B------:R-:W-:Y:S01]  /*88d0*/  IMAD.MOV.U32 R13, RZ, RZ, 0x1 ;  /* 0x00000001ff0d7424 */ /* 0x000fe200078e00ff */
[----:B------:R-:W-:Y:S01]  /*88e0*/  ISETP.NE.OR P0, PT, R4, RZ, !P0 ;  /* 0x000000ff0400720c */ /* 0x000fe20004705670 */
[----:B------:R-:W-:Y:S01]  /*88f0*/  IMAD.MOV.U32 R12, RZ, RZ, RZ ;  /* 0x000000ffff0c7224 */ /* 0x000fe200078e00ff */
[----:B------:R-:W-:Y:S01]  /*8900*/  LOP3.LUT R11, R18, 0x2, RZ, 0xfc, !PT ;  /* 0x00000002120b7812 */ /* 0x000fe200078efcff */
[----:B------:R-:W-:Y:S01]  /*8910*/  ULDC UR4, c[0x0][0x600] ;  /* 0x0001800000047ab9 */ /* 0x000fe20000000800 */
[----:B------:R-:W-:Y:S01]  /*8920*/  UMOV UR7, 0x1 ;  /* 0x0000000100077882 */ /* 0x000fe20000000000 */
[----:B------:R-:W-:-:S02]  /*8930*/  UIADD3 UR15, UR4, -0x1, URZ ;  /* 0xffffffff040f7890 */ /* 0x000fc4000fffe03f */
[----:B------:R-:W-:Y:S02]  /*8940*/  USHF.L.U32 UR17, UR7, UR5, URZ ;  /* 0x0000000507117299 */ /* 0x000fe4000800063f */
[----:B------:R-:W-:Y:S01]  /*8950*/  ULOP3.LUT UR16, URZ, UR6, URZ, 0x33, !UPT ;  /* 0x000000063f107292 */ /* 0x000fe2000f8e333f */
[----:B------:R-:W-:Y:S01]  /*8960*/  ULDC.64 UR20, c[0x0][0x198] ;  /* 0x0000660000147ab9 */ /* 0x000fe20000000a00 */
[----:B0-----:R-:W-:-:S05]  /*8970*/  VIADD R0, R0, 0x3f ;  /* 0x0000003f00007836 */ /* 0x001fca0000000000 */
[----:B------:R-:W-:-:S04]  /*8980*/  SHF.R.S32.HI R3, RZ, 0x1f, R0 ;  /* 0x0000001fff037819 */ /* 0x000fc80000011400 */
[----:B------:R-:W-:Y:S01]  /*8990*/  LEA.HI R3, R3, R0, RZ, 0x6 ;  /* 0x0000000003037211 */ /* 0x000fe200078f30ff */
[----:B------:R-:W-:-:S03]  /*89a0*/  IMAD.MOV.U32 R0, RZ, RZ, 0x1 ;  /* 0x00000001ff007424 */ /* 0x000fc600078e00ff */
[----:B------:R-:W-:-:S05]  /*89b0*/  SHF.R.S32.HI R3, RZ, 0x6, R3 ;  /* 0x00000006ff037819 */ /* 0x000fca0000011403 */
[----:B------:R-:W-:-:S07]  /*89c0*/  VIADD R10, R3, 0x1 ;  /* 0x00000001030a7836 */ /* 0x000fce0000000000 */
.L_x_238:
[----:B------:R-:W-:-:S03]  /*89d0*/  UMOV UR4, 0xffffffff ;  /* 0xffffffff00047882 */ /* 0x000fc60000000000 */
[----:B------:R-:W-:Y:S05]  /*89e0*/  BRA.DIV UR4, `(.L_x_227) ;  /* 0x0000000e04c07947 */ /* 0x000fea000b800000 */
[----:B------:R-:W-:-:S13]  /*89f0*/  ELECT P6, URZ, PT ;  /* 0x00000000003f782f */ /* 0x000fda00038c0000 */
.L_x_250:
[----:B------:R-:W0:Y:S01]  /*8a00*/  LDC R4, c[0x0][0x28c] ;  /* 0x0000a300ff047b82 */ /* 0x000e220000000800 */
[----:B------:R-:W-:Y:S01]  /*8a10*/  BSSY B1, `(.L_x_228) ;  /* 0x0000037000017945 */ /* 0x000fe20003800000 */
[----:B0-----:R-:W-:-:S13]  /*8a20*/  ISETP.LT.OR P6, PT, R4, 0x1, !P6 ;  /* 0x000000010400780c */ /* 0x001fda00077c1670 */
[----:B------:R-:W-:Y:S05]  /*8a30*/  @P6 BRA `(.L_x_229) ;  /* 0x0000000000d06947 */ /* 0x000fea0003800000 */
[----:B------:R-:W-:Y:S02]  /*8a40*/  IMAD R20, R20, 0xc0, RZ ;  /* 0x000000c014147824 */ /* 0x000fe400078e02ff */
[----:B------:R-:W-:Y:S02]  /*8a50*/  IMAD.SHL.U32 R19, R19, 0x80, RZ ;  /* 0x0000008013137824 */ /* 0x000fe400078e00ff */
[----:B------:R-:W-:Y:S02]  /*8a60*/  IMAD.MOV.U32 R21, RZ, RZ, RZ ;  /* 0x000000ffff157224 */ /* 0x000fe400078e00ff */
[----:B------:R-:W-:Y:S02]  /*8a70*/  IMAD.MOV.U32 R4, RZ, RZ, R10 ;  /* 0x000000ffff047224 */ /* 0x000fe400078e000a */
[----:B------:R-:W-:Y:S02]  /*8a80*/  IMAD.MOV.U32 R5, RZ, RZ, R0 ;  /* 0x000000ffff057224 */ /* 0x000fe400078e0000 */
[----:B------:R-:W-:-:S07]  /*8a90*/  IMAD.MOV.U32 R6, RZ, RZ, R12 ;  /* 0x000000ffff067224 */ /* 0x000fce00078e000c */
.L_x_233:
[----:B------:R-:W0:Y:S01]  /*8aa0*/  S2R R14, SR_CgaCtaId ;  /* 0x00000000000e7919 */ /* 0x000e220000008800 */
[----:B------:R-:W-:Y:S01]  /*8ab0*/  MOV R7, 0x400 ;  /* 0x0000040000077802 */ /* 0x000fe20000000f00 */
[----:B------:R-:W1:Y:S03]  /*8ac0*/  @!P2 LDC R9, c[0x0][0x500] ;  /* 0x00014000ff09ab82 */ /* 0x000e660000000800 */
[----:B0-----:R-:W-:Y:S02]  /*8ad0*/  LEA R15, R14, R7, 0x18 ;  /* 0x000000070e0f7211 */ /* 0x001fe400078ec0ff */
[----:B------:R-:W-:-:S03]  /*8ae0*/  SHF.L.U32 R7, R5, 0x1f, RZ ;  /* 0x0000001f05077819 */ /* 0x000fc600000006ff */
[----:B------:R-:W-:-:S04]  /*8af0*/  IMAD R14, R6, 0x8, R15 ;  /* 0x00000008060e7824 */ /* 0x000fc800078e020f */
[----:B------:R-:W0:Y:S02]  /*8b00*/  SYNCS.PHASECHK.TRANS64.TRYWAIT P1, [R14+URZ+0x28], R7 ;  /* 0x000028070e0075a7 */ /* 0x000e24000802017f */
[----:B01----:R-:W-:Y:S05]  /*8b10*/  @!P1 BRA `(.L_x_230) ;  /* 0x0000000c00949947 */ /* 0x003fea0003800000 */
.L_x_251:
[----:B0-----:R-:W-:Y:S01]  /*8b20*/  PRMT R7, R11, 0x9910, RZ ;  /* 0x000099100b077816 */ /* 0x001fe200000000ff */
[----:B------:R0:W-:Y:S03]  /*8b30*/  @!P2 SYNCS.ARRIVE.TRANS64 RZ, [R14+URZ], R9 ;  /* 0x000000090effa9a7 */ /* 0x0001e6000800003f */
[----:B------:R-:W-:-:S13]  /*8b40*/  ISETP.NE.AND P1, PT, R7, 0x2, PT ;  /* 0x000000020700780c */ /* 0x000fda0003f25270 */
[----:B0-----:R-:W-:Y:S05]  /*8b50*/  @P1 BRA `(.L_x_231) ;  /* 0x0000000000041947 */ /* 0x001fea0003800000 */
[----:B------:R-:W-:Y:S01]  /*8b60*/  BPT.TRAP 0x1 ;  /* 0x000000040000795c */ /* 0x000fe20000300000 */
.L_x_231:
[----:B------:R-:W-:Y:S05]  /*8b70*/  @P0 BRA `(.L_x_232) ;  /* 0x0000000000040947 */ /* 0x000fea0003800000 */
[----:B------:R-:W-:Y:S01]  /*8b80*/  BPT.TRAP 0x1 ;  /* 0x000000040000795c */ /* 0x000fe20000300000 */
.L_x_232:
[--C-:B------:R-:W-:Y:S01]  /*8b90*/  IMAD R7, R6, 0x4000, R15.reuse ;  /* 0x0000400006077824 */ /* 0x100fe200078e020f */
[----:B------:R-:W-:Y:S01]  /*8ba0*/  R2UR UR9, R14 ;  /* 0x000000000e0972ca */ /* 0x000fe200000e0000 */
[----:B------:R-:W-:Y:S01]  /*8bb0*/  IMAD R15, R6, 0x6000, R15 ;  /* 0x00006000060f7824 */ /* 0x000fe200078e020f */
[----:B------:R-:W-:Y:S01]  /*8bc0*/  UIADD3 UR4, UP0, UR20, 0xf0, URZ ;  /* 0x000000f014047890 */ /* 0x000fe2000ff1e03f */
[----:B------:R-:W-:Y:S01]  /*8bd0*/  VIADD R4, R4, 0xffffffff ;  /* 0xffffffff04047836 */ /* 0x000fe20000000000 */
[----:B------:R-:W-:Y:S01]  /*8be0*/  R2UR UR5, R7 ;  /* 0x00000000070572ca */ /* 0x000fe200000e0000 */
[----:B------:R-:W-:Y:S01]  /*8bf0*/  UIADD3 UR22, UP1, UR20, 0x1f0, URZ ;  /* 0x000001f014167890 */ /* 0x000fe2000ff3e03f */
[----:B------:R-:W-:Y:S01]  /*8c00*/  R2UR UR8, R15 ;  /* 0x000000000f0872ca */ /* 0x000fe200000e0000 */
[----:B------:R-:W-:Y:S01]  /*8c10*/  VIADD R6, R6, 0x1 ;  /* 0x0000000106067836 */ /* 0x000fe20000000000 */
[----:B------:R-:W-:Y:S01]  /*8c20*/  R2UR UR11, R19 ;  /* 0x00000000130b72ca */ /* 0x000fe200000e0000 */
[----:B------:R-:W-:Y:S01]  /*8c30*/  UIADD3.X UR23, URZ, UR21, URZ, UP1, !UPT ;  /* 0x000000153f177290 */ /* 0x000fe20008ffe43f */
[C---:B------:R-:W-:Y:S01]  /*8c40*/  R2UR UR10, R21.reuse ;  /* 0x00000000150a72ca */ /* 0x040fe200000e0000 */
[----:B------:R-:W-:Y:S01]  /*8c50*/  UMOV UR6, 0x0 ;  /* 0x0000000000067882 */ /* 0x000fe20000000000 */
[----:B------:R-:W-:Y:S01]  /*8c60*/  R2UR UR12, R8 ;  /* 0x00000000080c72ca */ /* 0x000fe200000e0000 */
[----:B------:R-:W-:Y:S01]  /*8c70*/  UMOV UR7, 0x10000000 ;  /* 0x1000000000077882 */ /* 0x000fe20000000000 */
[----:B------:R-:W-:Y:S01]  /*8c80*/  R2UR UR18, R20 ;  /* 0x00000000141272ca */ /* 0x000fe200000e0000 */
[----:B------:R-:W-:Y:S01]  /*8c90*/  VIADD R21, R21, 0x40 ;  /* 0x0000004015157836 */ /* 0x000fe20000000000 */
[----:B------:R-:W-:Y:S01]  /*8ca0*/  ISETP.GT.AND P3, PT, R4, 0x1, PT ;  /* 0x000000010400780c */ /* 0x000fe20003f64270 */
[----:B------:R-:W-:Y:S01]  /*8cb0*/  UIADD3 UR13, UR5, 0x100, URZ ;  /* 0x00000100050d7890 */ /* 0x000fe2000fffe03f */
[----:B------:R-:W-:Y:S01]  /*8cc0*/  ISETP.NE.AND P1, PT, R6, 0x5, PT ;  /* 0x000000050600780c */ /* 0x000fe20003f25270 */
[----:B------:R-:W-:-:S02]  /*8cd0*/  UIADD3.X UR5, URZ, UR21, URZ, UP0, !UPT ;  /* 0x000000153f057290 */ /* 0x000fc400087fe43f */
[----:B------:R-:W-:Y:S01]  /*8ce0*/  UIADD3 UR14, UR8, 0x14100, URZ ;  /* 0x00014100080e7890 */ /* 0x000fe2000fffe03f */
[----:B------:R-:W-:Y:S02]  /*8cf0*/  SEL R14, RZ, 0x1, P1 ;  /* 0x00000001ff0e7807 */ /* 0x000fe40000800000 */
[----:B------:R-:W-:Y:S01]  /*8d00*/  UMOV UR8, UR13 ;  /* 0x0000000d00087c82 */ /* 0x000fe20008000000 */
[----:B------:R-:W-:Y:S02]  /*8d10*/  SEL R6, R6, RZ, P1 ;  /* 0x000000ff06067207 */ /* 0x000fe40000800000 */
[----:B------:R-:W-:Y:S01]  /*8d20*/  LOP3.LUT R5, R5, R14, RZ, 0x3c, !PT ;  /* 0x0000000e05057212 */ /* 0x000fe200078e3cff */
[----:B------:R0:W-:Y:S02]  /*8d30*/  UTMALDG.3D [UR8], [UR4], desc[UR6] ;  /* 0x00000608040075b4 */ /* 0x0001e40008011000 */
[----:B0-----:R-:W-:Y:S01]  /*8d40*/  UMOV UR8, UR14 ;  /* 0x0000000e00087c82 */ /* 0x001fe20008000000 */
[----:B------:R-:W-:-:S02]  /*8d50*/  UMOV UR11, UR18 ;  /* 0x00000012000b7c82 */ /* 0x000fc40008000000 */
[----:B------:R0:W-:Y:S02]  /*8d60*/  UTMALDG.3D [UR8], [UR22], desc[UR6] ;  /* 0x00000608160075b4 */ /* 0x0001e40008011000 */
[----:B0-----:R-:W-:Y:S05]  /*8d70*/  @P3 BRA `(.L_x_233) ;  /* 0xfffffffc00483947 */ /* 0x001fea000383ffff */
.L_x_229:
[----:B------:R-:W-:Y:S05]  /*8d80*/  BSYNC B1 ;  /* 0x0000000000017941 */ /* 0x000fea0003800000 */
.L_x_228:
[----:B------:R-:W-:Y:S01]  /*8d90*/  LOP3.LUT P3, RZ, R13, 0xff, RZ, 0xc0, !PT ;  /* 0x000000ff0dff7812 */ /* 0x000fe2000786c0ff */
[----:B------:R-:W-:Y:S01]  /*8da0*/  IMAD.IADD R12, R3, 0x1, R12 ;  /* 0x00000001030c7824 */ /* 0x000fe200078e020c */
[----:B------:R-:W-:Y:S01]  /*8db0*/  IADD3 R16, P4, R16, UR36, RZ ;  /* 0x0000002410107c10 */ /* 0x000fe2000ff9e0ff */
[----:B------:R-:W-:Y:S01]  /*8dc0*/  ULDC.64 UR4, c[0x0][0x650] ;  /* 0x0001940000047ab9 */ /* 0x000fe20000000a00 */
[----:B------:R-:W-:Y:S01]  /*8dd0*/  BSSY B1, `(.L_x_234) ;  /* 0x000006a000017945 */ /* 0x000fe20003800000 */
[----:B------:R-:W-:Y:S01]  /*8de0*/  IMAD.MOV.U32 R19, RZ, RZ, -0x1 ;  /* 0xffffffffff137424 */ /* 0x000fe200078e00ff */
[----:B------:R-:W-:Y:S01]  /*8df0*/  ISETP.GT.U32.AND P1, PT, R12, 0x4, PT ;  /* 0x000000040c00780c */ /* 0x000fe20003f24070 */
[----:B------:R-:W-:Y:S01]  /*8e00*/  IMAD.MOV.U32 R20, RZ, RZ, -0x1 ;  /* 0xffffffffff147424 */ /* 0x000fe200078e00ff */
[----:B------:R-:W-:Y:S01]  /*8e10*/  IADD3.X R17, R17, UR42, RZ, P4, !PT ;  /* 0x0000002a11117c10 */ /* 0x000fe2000a7fe4ff */
[----:B------:R-:W-:Y:S01]  /*8e20*/  IMAD.MOV.U32 R8, RZ, RZ, -0x1 ;  /* 0xffffffffff087424 */ /* 0x000fe200078e00ff */
[----:B------:R-:W-:-:S02]  /*8e30*/  ISETP.LT.U32.AND P1, PT, R3, 0x5, P1 ;  /* 0x000000050300780c */ /* 0x000fc40000f21070 */
[----:B------:R-:W-:Y:S01]  /*8e40*/  PRMT R13, RZ, 0x7610, R13 ;  /* 0x00007610ff0d7816 */ /* 0x000fe2000000000d */
[----:B------:R-:W0:Y:S01]  /*8e50*/  @P3 S2R R5, SR_CgaCtaId ;  /* 0x0000000000053919 */ /* 0x000e220000008800 */
[----:B------:R-:W-:-:S04]  /*8e60*/  @P3 MOV R4, 0x400 ;  /* 0x0000040000043802 */ /* 0x000fc80000000f00 */
[----:B0-----:R-:W-:Y:S01]  /*8e70*/  @P3 LEA R6, R5, R4, 0x18 ;  /* 0x0000000405063211 */ /* 0x001fe200078ec0ff */
[----:B------:R-:W-:-:S03]  /*8e80*/  IMAD.WIDE.U32 R4, R12, -0x33333333, RZ ;  /* 0xcccccccd0c047825 */ /* 0x000fc600078e00ff */
[----:B------:R0:W-:Y:S01]  /*8e90*/  @P3 SYNCS.ARRIVE.TRANS64.A1T0 RZ, [R6+URZ+0x68], RZ ;  /* 0x000068ff06ff39a7 */ /* 0x0001e2000810003f */
[----:B------:R-:W-:Y:S02]  /*8ea0*/  ISETP.GE.U32.AND P3, PT, R3, 0x5, PT ;  /* 0x000000050300780c */ /* 0x000fe40003f66070 */
[----:B------:R-:W-:Y:S02]  /*8eb0*/  SHF.R.U32.HI R7, RZ, 0x2, R5 ;  /* 0x00000002ff077819 */ /* 0x000fe40000011605 */
[----:B------:R-:W-:Y:S02]  /*8ec0*/  SEL R5, RZ, 0x1, !P1 ;  /* 0x00000001ff057807 */ /* 0x000fe40004800000 */
[----:B------:R-:W-:Y:S01]  /*8ed0*/  ISETP.GE.U32.AND P1, PT, R16, UR4, PT ;  /* 0x0000000410007c0c */ /* 0x000fe2000bf26070 */
[----:B------:R-:W-:Y:S01]  /*8ee0*/  IMAD R12, R7, -0x5, R12 ;  /* 0xfffffffb070c7824 */ /* 0x000fe200078e020c */
[----:B------:R-:W-:Y:S02]  /*8ef0*/  LOP3.LUT R0, R0, R5, RZ, 0x3c, !PT ;  /* 0x0000000500007212 */ /* 0x000fe400078e3cff */
[----:B------:R-:W-:-:S02]  /*8f00*/  ISETP.GE.U32.AND.EX P1, PT, R17, UR5, PT, P1 ;  /* 0x0000000511007c0c */ /* 0x000fc4000bf26110 */
[----:B------:R-:W-:Y:S02]  /*8f10*/  PRMT R4, RZ, 0x7610, R4 ;  /* 0x00007610ff047816 */ /* 0x000fe40000000004 */
[----:B------:R-:W-:-:S09]  /*8f20*/  @P3 LOP3.LUT R0, R0, 0x1, R7, 0x78, !PT ;  /* 0x0000000100003812 */ /* 0x000fd200078e7807 */
[----:B0-----:R-:W-:Y:S05]  /*8f30*/  @P1 BRA `(.L_x_235) ;  /* 0x00000004004c1947 */ /* 0x001fea0003800000 */
[----:B------:R-:W-:Y:S01]  /*8f40*/  ULDC.64 UR4, c[0x0][0x628] ;  /* 0x00018a0000047ab9 */ /* 0x000fe20000000a00 */
[----:B------:R-:W0:Y:S01]  /*8f50*/  S2R R15, SR_CTAID.X ;  /* 0x00000000000f7919 */ /* 0x000e220000002500 */
[----:B------:R-:W-:Y:S01]  /*8f60*/  ISETP.NE.U32.AND P1, PT, RZ, UR4, PT ;  /* 0x00000004ff007c0c */ /* 0x000fe2000bf25070 */
[----:B------:R-:W-:Y:S01]  /*8f70*/  ULDC UR7, c[0x0][0x630] ;  /* 0x00018c0000077ab9 */ /* 0x000fe20000000800 */
[----:B------:R-:W-:Y:S01]  /*8f80*/  IMAD.MOV.U32 R4, RZ, RZ, R16 ;  /* 0x000000ffff047224 */ /* 0x000fe200078e0010 */
[----:B------:R-:W1:Y:S01]  /*8f90*/  S2R R14, SR_CTAID.Y ;  /* 0x00000000000e7919 */ /* 0x000e620000002600 */
[----:B------:R-:W-:Y:S01]  /*8fa0*/  ISETP.NE.AND.EX P1, PT, RZ, UR5, PT, P1 ;  /* 0x00000005ff007c0c */ /* 0x000fe2000bf25310 */
[----:B------:R-:W-:-:S12]  /*8fb0*/  IMAD.MOV.U32 R5, RZ, RZ, R17 ;  /* 0x000000ffff057224 */ /* 0x000fd800078e0011 */
[----:B------:R-:W-:Y:S05]  /*8fc0*/  @!P1 BRA `(.L_x_236) ;  /* 0x0000000000289947 */ /* 0x000fea0003800000 */
[----:B------:R-:W-:Y:S02]  /*8fd0*/  ULDC UR6, c[0x0][0x634] ;  /* 0x00018d0000067ab9 */ /* 0x000fe40000000800 */
[----:B------:R-:W-:-:S05]  /*8fe0*/  IADD3 R9, P1, R16, UR6, RZ ;  /* 0x0000000610097c10 */ /* 0x000fca000ff3e0ff */
[----:B------:R-:W-:-:S04]  /*8ff0*/  IMAD.X R19, RZ, RZ, R17, P1 ;  /* 0x000000ffff137224 */ /* 0x000fc800008e0611 */
[----:B------:R-:W-:-:S04]  /*9000*/  IMAD.WIDE.U32 R6, R19, UR4, RZ ;  /* 0x0000000413067c25 */ /* 0x000fc8000f8e00ff */
[----:B------:R-:W-:-:S04]  /*9010*/  IMAD.WIDE.U32 R6, P1, R9, UR5, R6 ;  /* 0x0000000509067c25 */ /* 0x000fc8000f820006 */
[----:B------:R-:W-:-:S04]  /*9020*/  IMAD.WIDE.U32 R8, R9, UR4, RZ ;  /* 0x0000000409087c25 */ /* 0x000fc8000f8e00ff */
[----:B------:R-:W-:Y:S01]  /*9030*/  IMAD.X R5, RZ, RZ, RZ, P1 ;  /* 0x000000ffff057224 */ /* 0x000fe200008e06ff */
[----:B------:R-:W-:Y:S01]  /*9040*/  IADD3 RZ, P1, R9, R6, RZ ;  /* 0x0000000609ff7210 */ /* 0x000fe20007f3e0ff */
[----:B------:R-:W-:-:S04]  /*9050*/  IMAD.MOV.U32 R4, RZ, RZ, R7 ;  /* 0x000000ffff047224 */ /* 0x000fc800078e0007 */
[----:B------:R-:W-:-:S08]  /*9060*/  IMAD.WIDE.U32.X R4, R19, UR5, R4, P1 ;  /* 0x0000000513047c25 */ /* 0x000fd000088e0404 */
.L_x_236:
[--C-:B------:R-:W-:Y:S01]  /*9070*/  SHF.R.U64 R8, R4, UR7, R5.reuse ;  /* 0x0000000704087c19 */ /* 0x100fe20008001205 */
[----:B------:R-:W-:Y:S01]  /*9080*/  ULDC.64 UR4, c[0x0][0x620] ;  /* 0x0001880000047ab9 */ /* 0x000fe20000000a00 */
[----:B------:R-:W-:Y:S01]  /*9090*/  SHF.R.U32.HI R4, RZ, UR7, R5 ;  /* 0x00000007ff047c19 */ /* 0x000fe20008011605 */
[----:B------:R-:W2:Y:S01]  /*90a0*/  LDC R24, c[0x0][0x144] ;  /* 0x00005100ff187b82 */ /* 0x000ea20000000800 */
[----:B------:R-:W-:Y:S01]  /*90b0*/  IADD3 R7, P1, RZ, -R8, RZ ;  /* 0x80000008ff077210 */ /* 0x000fe20007f3e0ff */
[----:B------:R-:W-:Y:S01]  /*90c0*/  ULDC.64 UR8, c[0x0][0x640] ;  /* 0x0001900000087ab9 */ /* 0x000fe20000000a00 */
[----:B0-----:R-:W-:Y:S01]  /*90d0*/  I2FP.F32.U32 R9, R15 ;  /* 0x0000000f00097245 */ /* 0x001fe20000201000 */
[----:B------:R-:W-:Y:S02]  /*90e0*/  ULDC UR6, c[0x0][0x608] ;  /* 0x0001820000067ab9 */ /* 0x000fe40000000800 */
[----:B------:R-:W-:Y:S01]  /*90f0*/  IMAD.X R4, RZ, RZ, ~R4, P1 ;  /* 0x000000ffff047224 */ /* 0x000fe200008e0e04 */
[----:B------:R-:W-:Y:S01]  /*9100*/  ISETP.NE.U32.AND P1, PT, RZ, UR8, PT ;  /* 0x00000008ff007c0c */ /* 0x000fe2000bf25070 */
[----:B------:R-:W0:Y:S02]  /*9110*/  LDC R21, c[0x0][0x148] ;  /* 0x00005200ff157b82 */ /* 0x000e240000000800 */
[----:B------:R-:W-:Y:S01]  /*9120*/  IMAD R6, R4, UR4, RZ ;  /* 0x0000000404067c24 */ /* 0x000fe2000f8e02ff */
[----:B------:R-:W-:Y:S01]  /*9130*/  ISETP.NE.AND.EX P1, PT, RZ, UR9, PT, P1 ;  /* 0x00000009ff007c0c */ /* 0x000fe2000bf25310 */
[----:B------:R-:W-:Y:S01]  /*9140*/  IMAD.WIDE.U32 R4, R7, UR4, R16 ;  /* 0x0000000407047c25 */ /* 0x000fe2000f8e0010 */
[----:B------:R-:W-:-:S03]  /*9150*/  ULDC UR4, c[0x0][0x150] ;  /* 0x0000540000047ab9 */ /* 0x000fc60000000800 */
[----:B------:R-:W-:Y:S02]  /*9160*/  IMAD R7, R7, UR5, R6 ;  /* 0x0000000507077c24 */ /* 0x000fe4000f8e0206 */
[----:B------:R-:W-:Y:S01]  /*9170*/  FMUL R6, R9, UR4 ;  /* 0x0000000409067c20 */ /* 0x000fe20008400000 */
[----:B------:R-:W-:Y:S01]  /*9180*/  ULDC UR4, c[0x0][0x618] ;  /* 0x0001860000047ab9 */ /* 0x000fe20000000800 */
[----:B------:R-:W-:Y:S01]  /*9190*/  ULDC UR5, c[0x0][0x154] ;  /* 0x0000550000057ab9 */ /* 0x000fe20000000800 */
[----:B------:R-:W-:-:S03]  /*91a0*/  IMAD.IADD R5, R5, 0x1, R7 ;  /* 0x0000000105057824 */ /* 0x000fc600078e0207 */
[----:B------:R-:W3:Y:S02]  /*91b0*/  F2I.U32.TRUNC.NTZ R6, R6 ;  /* 0x0000000600067305 */ /* 0x000ee4000020f000 */
[----:B------:R-:W-:Y:S02]  /*91c0*/  SHF.R.U64 R9, R4, UR4, R5 ;  /* 0x0000000404097c19 */ /* 0x000fe40008001205 */
[----:B-1----:R-:W-:-:S05]  /*91d0*/  I2FP.F32.U32 R4, R14 ;  /* 0x0000000e00047245 */ /* 0x002fca0000201000 */
[----:B------:R-:W-:Y:S01]  /*91e0*/  FMUL R22, R4, UR5 ;  /* 0x0000000504167c20 */ /* 0x000fe20008400000 */
[----:B------:R-:W-:Y:S01]  /*91f0*/  SHF.R.U32.HI R4, RZ, UR4, R5 ;  /* 0x00000004ff047c19 */ /* 0x000fe20008011605 */
[----:B------:R-:W-:-:S03]  /*9200*/  ULDC UR4, c[0x0][0x658] ;  /* 0x0001960000047ab9 */ /* 0x000fc60000000800 */
[--C-:B------:R-:W-:Y:S01]  /*9210*/  SHF.R.U64 R20, R9, UR6, R4.reuse ;  /* 0x0000000609147c19 */ /* 0x100fe20008001204 */
[----:B------:R-:W1:Y:S01]  /*9220*/  F2I.U32.TRUNC.NTZ R22, R22 ;  /* 0x0000001600167305 */ /* 0x000e62000020f000 */
[----:B------:R-:W-:Y:S01]  /*9230*/  SHF.R.U32.HI R5, RZ, UR6, R4 ;  /* 0x00000006ff057c19 */ /* 0x000fe20008011604 */
[----:B---3--:R-:W-:-:S03]  /*9240*/  IMAD.MOV R6, RZ, RZ, -R6 ;  /* 0x000000ffff067224 */ /* 0x008fc600078e0a06 */
[----:B------:R-:W-:Y:S01]  /*9250*/  SHF.R.U64 R19, R20, UR4, R5 ;  /* 0x0000000414137c19 */ /* 0x000fe20008001205 */
[----:B--2---:R-:W-:Y:S01]  /*9260*/  IMAD R15, R24, R6, R15 ;  /* 0x00000006180f7224 */ /* 0x004fe200078e020f */
[----:B------:R-:W-:-:S03]  /*9270*/  SHF.R.U32.HI R23, RZ, UR4, R5 ;  /* 0x00000004ff177c19 */ /* 0x000fc60008011605 */
[----:B------:R-:W-:Y:S02]  /*9280*/  IMAD.MOV.U32 R4, RZ, RZ, R19 ;  /* 0x000000ffff047224 */ /* 0x000fe400078e0013 */
[----:B------:R-:W-:Y:S01]  /*9290*/  IMAD.MOV.U32 R5, RZ, RZ, R23 ;  /* 0x000000ffff057224 */ /* 0x000fe200078e0017 */
[----:B-1----:R-:W-:Y:S06]  /*92a0*/  @!P1 BRA `(.L_x_237) ;  /* 0x0000000000289947 */ /* 0x002fec0003800000 */
[----:B------:R-:W-:Y:S02]  /*92b0*/  ULDC UR4, c[0x0][0x64c] ;  /* 0x0001930000047ab9 */ /* 0x000fe40000000800 */
[----:B------:R-:W-:-:S05]  /*92c0*/  IADD3 R5, P1, R19, UR4, RZ ;  /* 0x0000000413057c10 */ /* 0x000fca000ff3e0ff */
[----:B------:R-:W-:-:S04]  /*92d0*/  IMAD.X R23, RZ, RZ, R23, P1 ;  /* 0x000000ffff177224 */ /* 0x000fc800008e0617 */
[----:B------:R-:W-:-:S04]  /*92e0*/  IMAD.WIDE.U32 R6, R23, UR8, RZ ;  /* 0x0000000817067c25 */ /* 0x000fc8000f8e00ff */
[----:B------:R-:W-:-:S04]  /*92f0*/  IMAD.WIDE.U32 R6, P1, R5, UR9, R6 ;  /* 0x0000000905067c25 */ /* 0x000fc8000f820006 */
[----:B------:R-:W-:-:S04]  /*9300*/  IMAD.WIDE.U32 R4, R5, UR8, RZ ;  /* 0x0000000805047c25 */ /* 0x000fc8000f8e00ff */
[----:B------:R-:W-:Y:S01]  /*9310*/  IMAD.MOV.U32 R4, RZ, RZ, R7 ;  /* 0x000000ffff047224 */ /* 0x000fe200078e0007 */
[----:B------:R-:W-:Y:S01]  /*9320*/  IADD3 RZ, P3, R5, R6, RZ ;  /* 0x0000000605ff7210 */ /* 0x000fe20007f7e0ff */
[----:B------:R-:W-:-:S04]  /*9330*/  IMAD.X R5, RZ, RZ, RZ, P1 ;  /* 0x000000ffff057224 */ /* 0x000fc800008e06ff */
[----:B------:R-:W-:-:S08]  /*9340*/  IMAD.WIDE.U32.X R4, R23, UR9, R4, P3 ;  /* 0x0000000917047c25 */ /* 0x000fd000098e0404 */
.L_x_237:
[----:B------:R-:W-:Y:S01]  /*9350*/  ISETP.NE.AND P1, PT, R2, 0x1, PT ;  /* 0x000000010200780c */ /* 0x000fe20003f25270 */
[----:B------:R-:W-:Y:S01]  /*9360*/  ULDC UR4, c[0x0][0x648] ;  /* 0x0001920000047ab9 */ /* 0x000fe20000000800 */
[----:B------:R-:W-:Y:S01]  /*9370*/  LOP3.LUT R20, R20, UR16, RZ, 0xc0, !PT ;  /* 0x0000001014147c12 */ /* 0x000fe2000f8ec0ff */
[----:B------:R-:W-:Y:S01]  /*9380*/  IMAD.MOV R22, RZ, RZ, -R22 ;  /* 0x000000ffff167224 */ /* 0x000fe200078e0a16 */
[----:B------:R-:W-:Y:S01]  /*9390*/  SHF.R.U64 R5, R4, UR4, R5 ;  /* 0x0000000404057c19 */ /* 0x000fe20008001205 */
[----:B------:R-:W-:Y:S01]  /*93a0*/  ULDC UR4, c[0x0][0x638] ;  /* 0x00018e0000047ab9 */ /* 0x000fe20000000800 */
[----:B------:R-:W-:Y:S01]  /*93b0*/  LOP3.LUT R6, R9, UR15, RZ, 0xc0, !PT ;  /* 0x0000000f09067c12 */ /* 0x000fe2000f8ec0ff */
[----:B------:R-:W-:Y:S02]  /*93c0*/  ULDC UR5, c[0x0][0x610] ;  /* 0x0001840000057ab9 */ /* 0x000fe40000000800 */
[----:B------:R-:W-:Y:S02]  /*93d0*/  IMAD.MOV R4, RZ, RZ, -R5 ;  /* 0x000000ffff047224 */ /* 0x000fe400078e0a05 */
[----:B------:R-:W-:-:S02]  /*93e0*/  IMAD R20, R5, UR17, R20 ;  /* 0x0000001105147c24 */ /* 0x000fc4000f8e0214 */
[----:B0-----:R-:W-:Y:S02]  /*93f0*/  @P1 IMAD R15, R21, R22, R14 ;  /* 0x00000016150f1224 */ /* 0x001fe400078e020e */
[----:B------:R-:W-:Y:S01]  /*9400*/  IMAD R19, R4, UR4, R19 ;  /* 0x0000000404137c24 */ /* 0x000fe2000f8e0213 */
[----:B------:R-:W-:Y:S01]  /*9410*/  ULDC UR4, c[0x0][0x600] ;  /* 0x0001800000047ab9 */ /* 0x000fe20000000800 */
[----:B------:R-:W-:Y:S02]  /*9420*/  IMAD R15, R20, UR5, R15 ;  /* 0x00000005140f7c24 */ /* 0x000fe4000f8e020f */
[----:B------:R-:W-:Y:S02]  /*9430*/  IMAD R6, R19, UR4, R6 ;  /* 0x0000000413067c24 */ /* 0x000fe4000f8e0206 */
[----:B------:R-:W-:-:S03]  /*9440*/  IMAD.MOV.U32 R4, RZ, RZ, 0x1 ;  /* 0x00000001ff047424 */ /* 0x000fc600078e00ff */
[----:B------:R-:W-:Y:S02]  /*9450*/  SEL R20, R6, R15, !P1 ;  /* 0x0000000f06147207 */ /* 0x000fe40004800000 */
[----:B------:R-:W-:-:S07]  /*9460*/  SEL R19, R15, R6, !P1 ;  /* 0x000000060f137207 */ /* 0x000fce0004800000 */
.L_x_235:
[----:B------:R-:W-:Y:S05]  /*9470*/  BSYNC B1 ;  /* 0x0000000000017941 */ /* 0x000fea0003800000 */
.L_x_234:
[----:B------:R-:W-:-:S13]  /*9480*/  LOP3.LUT P1, RZ, R4, 0xff, RZ, 0xc0, !PT ;  /* 0x000000ff04ff7812 */ /* 0x000fda000782c0ff */
[----:B------:R-:W-:Y:S05]  /*9490*/  @P1 BRA `(.L_x_238) ;  /* 0xfffffff4004c1947 */ /* 0x000fea000383ffff */
[----:B------:R-:W-:Y:S05]  /*94a0*/  BSYNC B0 ;  /* 0x0000000000007941 */ /* 0x000fea0003800000 */
.L_x_226:
[----:B------:R-:W-:-:S03]  /*94b0*/  UMOV UR4, 0xffffffff ;  /* 0xffffffff00047882 */ /* 0x000fc60000000000 */
[----:B------:R-:W-:Y:S05]  /*94c0*/  BRA.DIV UR4, `(.L_x_239) ;  /* 0x00000006043c7947 */ /* 0x000fea000b800000 */
[----:B------:R-:W-:-:S13]  /*94d0*/  ELECT P6, URZ, PT ;  /* 0x00000000003f782f */ /* 0x000fda00038c0000 */
.L_x_254:
[----:B------:R-:W-:Y:S04]  /*94e0*/  BSSY B0, `(.L_x_240) ;  /* 0x0000034000007945 */ /* 0x000fe80003800000 */
[----:B------:R-:W-:Y:S05]  /*94f0*/  @!P6 BRA `(.L_x_241) ;  /* 0x0000000000c8e947 */ /* 0x000fea0003800000 */
[----:B------:R-:W-:-:S04]  /*9500*/  LOP3.LUT R18, R18, 0x2, RZ, 0xfc, !PT ;  /* 0x0000000212127812 */ /* 0x000fc800078efcff */
[----:B------:R-:W-:-:S13]  /*9510*/  ISETP.NE.AND P0, PT, R18, 0x3, PT ;  /* 0x000000031200780c */ /* 0x000fda0003f05270 */
[----:B------:R-:W-:Y:S05]  /*9520*/  @!P0 BRA `(.L_x_242) ;  /* 0x0000000000048947 */ /* 0x000fea0003800000 */
[----:B------:R-:W-:Y:S01]  /*9530*/  BPT.TRAP 0x1 ;  /* 0x000000040000795c */ /* 0x000fe20000300000 */
.L_x_242:
[----:B------:R-:W0:Y:S01]  /*9540*/  S2R R3, SR_CgaCtaId ;  /* 0x0000000000037919 */ /* 0x000e220000008800 */
[----:B------:R-:W-:-:S04]  /*9550*/  MOV R2, 0x400 ;  /* 0x0000040000027802 */ /* 0x000fc80000000f00 */
[----:B0-----:R-:W-:Y:S02]  /*9560*/  LEA R3, R3, R2, 0x18 ;  /* 0x0000000203037211 */ /* 0x001fe400078ec0ff */
[----:B------:R-:W-:-:S03]  /*9570*/  SHF.L.U32 R2, R0, 0x1f, RZ ;  /* 0x0000001f00027819 */ /* 0x000fc600000006ff */
[----:B------:R-:W-:-:S04]  /*9580*/  VIADD R3, R3, 0x28 ;  /* 0x0000002803037836 */ /* 0x000fc80000000000 */
[C---:B------:R-:W-:Y:S02]  /*9590*/  IMAD R7, R12.reuse, 0x8, R3 ;  /* 0x000000080c077824 */ /* 0x040fe400078e0203 */
[----:B------:R-:W-:Y:S02]  /*95a0*/  VIADD R12, R12, 0x1 ;  /* 0x000000010c0c7836 */ /* 0x000fe40000000000 */
[----:B------:R-:W0:Y:S03]  /*95b0*/  SYNCS.PHASECHK.TRANS64.TRYWAIT P0, [R7+URZ], R2 ;  /* 0x00000002070075a7 */ /* 0x000e26000800017f */
[----:B------:R-:W-:-:S04]  /*95c0*/  ISETP.NE.AND P1, PT, R12, 0x5, PT ;  /* 0x000000050c00780c */ /* 0x000fc80003f25270 */
[----:B------:R-:W-:Y:S02]  /*95d0*/  SEL R5, RZ, 0x1, P1 ;  /* 0x00000001ff057807 */ /* 0x000fe40000800000 */
[----:B------:R-:W-:Y:S02]  /*95e0*/  SEL R12, R12, RZ, P1 ;  /* 0x000000ff0c0c7207 */ /* 0x000fe40000800000 */
[----:B------:R-:W-:-:S03]  /*95f0*/  LOP3.LUT R5, R0, R5, RZ, 0x3c, !PT ;  /* 0x0000000500057212 */ /* 0x000fc600078e3cff */
[----:B------:R-:W-:Y:S01]  /*9600*/  IMAD R9, R12, 0x8, R3 ;  /* 0x000000080c097824 */ /* 0x000fe200078e0203 */
[----:B------:R-:W-:Y:S01]  /*9610*/  SHF.L.U32 R4, R5, 0x1f, RZ ;  /* 0x0000001f05047819 */ /* 0x000fe200000006ff */
[----:B0-----:R-:W-:Y:S06]  /*9620*/  @!P0 BRA `(.L_x_243) ;  /* 0x0000000400048947 */ /* 0x001fec0003800000 */
.L_x_255:
[----:B------:R-:W1:Y:S01]  /*9630*/  SYNCS.PHASECHK.TRANS64.TRYWAIT P0, [R9+URZ], R4 ;  /* 0x00000004090075a7 */ /* 0x000e62000800017f */
[----:B------:R-:W-:-:S05]  /*9640*/  VIADD R0, R12, 0x1 ;  /* 0x000000010c007836 */ /* 0x000fca0000000000 */
[----:B------:R-:W-:-:S04]  /*9650*/  ISETP.NE.AND P1, PT, R0, 0x5, PT ;  /* 0x000000050000780c */ /* 0x000fc80003f25270 */
[----:B0-----:R-:W-:Y:S02]  /*9660*/  SEL R2, RZ, 0x1, P1 ;  /* 0x00000001ff027807 */ /* 0x001fe40000800000 */
[----:B------:R-:W-:Y:S02]  /*9670*/  SEL R0, R0, RZ, P1 ;  /* 0x000000ff00007207 */ /* 0x000fe40000800000 */
[----:B------:R-:W-:-:S03]  /*9680*/  LOP3.LUT R7, R5, R2, RZ, 0x3c, !PT ;  /* 0x0000000205077212 */ /* 0x000fc600078e3cff */
[----:B------:R-:W-:Y:S01]  /*9690*/  IMAD R6, R0, 0x8, R3 ;  /* 0x0000000800067824 */ /* 0x000fe200078e0203 */
[----:B------:R-:W-:Y:S01]  /*96a0*/  SHF.L.U32 R5, R7, 0x1f, RZ ;  /* 0x0000001f07057819 */ /* 0x000fe200000006ff */
[----:B-1----:R-:W-:Y:S06]  /*96b0*/  @!P0 BRA `(.L_x_244) ;  /* 0x0000000000f48947 */ /* 0x002fec0003800000 */
.L_x_256:
[----:B------:R-:W1:Y:S01]  /*96c0*/  SYNCS.PHASECHK.TRANS64.TRYWAIT P0, [R6+URZ], R5 ;  /* 0x00000005060075a7 */ /* 0x000e62000800017f */
[----:B------:R-:W-:-:S05]  /*96d0*/  VIADD R0, R0, 0x1 ;  /* 0x0000000100007836 */ /* 0x000fca0000000000 */
[----:B------:R-:W-:-:S04]  /*96e0*/  ISETP.NE.AND P1, PT, R0, 0x5, PT ;  /* 0x000000050000780c */ /* 0x000fc80003f25270 */
[----:B------:R-:W-:Y:S02]  /*96f0*/  SEL R2, RZ, 0x1, P1 ;  /* 0x00000001ff027807 */ /* 0x000fe40000800000 */
[----:B------:R-:W-:Y:S02]  /*9700*/  SEL R0, R0, RZ, P1 ;  /* 0x000000ff00007207 */ /* 0x000fe40000800000 */
[----:B------:R-:W-:-:S03]  /*9710*/  LOP3.LUT R7, R7, R2, RZ, 0x3c, !PT ;  /* 0x0000000207077212 */ /* 0x000fc600078e3cff */
[----:B0-----:R-:W-:Y:S01]  /*9720*/  IMAD R9, R0, 0x8, R3 ;  /* 0x0000000800097824 */ /* 0x001fe200078e0203 */
[----:B------:R-:W-:Y:S01]  /*9730*/  SHF.L.U32 R4, R7, 0x1f, RZ ;  /* 0x0000001f07047819 */ /* 0x000fe200000006ff */
[----:B-1----:R-:W-:Y:S06]  /*9740*/  @!P0 BRA `(.L_x_245) ;  /* 0x0000000000e48947 */ /* 0x002fec0003800000 */
.L_x_257:
[----:B------:R-:W1:Y:S01]  /*9750*/  SYNCS.PHASECHK.TRANS64.TRYWAIT P0, [R9+URZ], R4 ;  /* 0x00000004090075a7 */ /* 0x000e62000800017f */
[----:B------:R-:W-:-:S05]  /*9760*/  VIADD R0, R0, 0x1 ;  /* 0x0000000100007836 */ /* 0x000fca0000000000 */
[----:B------:R-:W-:-:S04]  /*9770*/  ISETP.NE.AND P1, PT, R0, 0x5, PT ;  /* 0x000000050000780c */ /* 0x000fc80003f25270 */
[----:B------:R-:W-:Y:S02]  /*9780*/  SEL R2, RZ, 0x1, P1 ;  /* 0x00000001ff027807 */ /* 0x000fe40000800000 */
[----:B------:R-:W-:Y:S02]  /*9790*/  SEL R0, R0, RZ, P1 ;  /* 0x000000ff00007207 */ /* 0x000fe40000800000 */
[----:B------:R-:W-:Y:S01]  /*97a0*/  LOP3.LUT R2, R7, R2, RZ, 0x3c, !PT ;  /* 0x0000000207027212 */ /* 0x000fe200078e3cff */
[----:B-1----:R-:W-:Y:S06]  /*97b0*/  @!P0 BRA `(.L_x_246) ;  /* 0x0000000000dc8947 */ /* 0x002fec0003800000 */
.L_x_258:
[----:B------:R-:W-:Y:S01]  /*97c0*/  IMAD R3, R0, 0x8, R3 ;  /* 0x0000000800037824 */ /* 0x000fe200078e0203 */
[----:B------:R-:W-:-:S07]  /*97d0*/  SHF.L.U32 R0, R2, 0x1f, RZ ;  /* 0x0000001f02007819 */ /* 0x000fce00000006ff */
.L_x_247:
[----:B--2---:R2:W3:Y:S02]  /*97e0*/  SYNCS.PHASECHK.TRANS64.TRYWAIT P0, [R3+URZ], R0 ;  /* 0x00000000030075a7 */ /* 0x0044e4000800017f */
[----:B---3--:R-:W-:Y:S05]  /*97f0*/  @!P0 NANOSLEEP.SYNCS 0x989680 ;  /* 0x009896800000895d */ /* 0x008fea0003900000 */
[----:B------:R-:W3:Y:S02]  /*9800*/  @!P0 SYNCS.PHASECHK.TRANS64 P0, [R3+URZ], R0 ;  /* 0x00000000030085a7 */ /* 0x000ee4000800007f */
[----:B---3--:R-:W-:Y:S05]  /*9810*/  @!P0 BRA `(.L_x_247) ;  /* 0xfffffffc00f08947 */ /* 0x008fea000383ffff */
.L_x_241:
[----:B------:R-:W-:Y:S05]  /*9820*/  BSYNC B0 ;  /* 0x0000000000007941 */ /* 0x000fea0003800000 */
.L_x_240:
[----:B------:R-:W-:Y:S05]  /*9830*/  EXIT ;  /* 0x000000000000794d */ /* 0x000fea0003800000 */
.L_x_17:
[----:B-1----:R1:W2:Y:S02]  /*9840*/  SYNCS.PHASECHK.TRANS64.TRYWAIT P1, [R3+URZ], R0 ;  /* 0x00000000030075a7 */ /* 0x0022a4000802017f */
[----:B--2---:R-:W-:Y:S05]  /*9850*/  @!P1 NANOSLEEP.SYNCS 0x989680 ;  /* 0x009896800000995d */ /* 0x004fea0003900000 */
[----:B------:R-:W2:Y:S02]  /*9860*/  @!P1 SYNCS.PHASECHK.TRANS64 P1, [R3+URZ], R0 ;  /* 0x00000000030095a7 */ /* 0x000ea4000802007f */
[----:B--2---:R-:W-:Y:S05]  /*9870*/  @!P1 BRA `(.L_x_17) ;  /* 0xfffffffc00f09947 */ /* 0x004fea000383ffff */
[----:B------:R-:W-:Y:S05]  /*9880*/  BRA `(.L_x_16) ;  /* 0xffffff7c000c7947 */ /* 0x000fea000383ffff */
.L_x_22:
[----:B-1----:R-:W-:-:S04]  /*9890*/  IMAD.U32 R4, RZ, RZ, UR7 ;  /* 0x00000007ff047e24 */ /* 0x002fc8000f8e00ff */
[----:B------:R1:W2:Y:S03]  /*98a0*/  SYNCS.PHASECHK.TRANS64.TRYWAIT P1, [R4+URZ], R3 ;  /* 0x00000003040075a7 */ /* 0x0002a6000802017f */
[----:B--2---:R-:W-:Y:S05]  /*98b0*/  @!P1 NANOSLEEP.SYNCS 0x989680 ;  /* 0x009896800000995d */ /* 0x004fea0003900000 */
[----:B------:R-:W2:Y:S02]  /*98c0*/  @!P1 SYNCS.PHASECHK.TRANS64 P1, [R4+URZ], R3 ;  /* 0x00000003040095a7 */ /* 0x000ea4000802007f */
[----:B--2---:R-:W-:Y:S05]  /*98d0*/  @!P1 BRA `(.L_x_22) ;  /* 0xfffffffc00ec9947 */ /* 0x004fea000383ffff */
[----:B------:R-:W-:Y:S05]  /*98e0*/  BRA `(.L_x_21) ;  /* 0xffffff7c00d87947 */ /* 0x000fea000383ffff */
.L_x_227:
[----:B------:R-:W-:Y:S01]  /*98f0*/  BSSY B1, `(.L_x_248) ;  /* 0x0000006000017945 */ /* 0x000fe20003800000 */
[----:B------:R-:W-:-:S07]  /*9900*/  IMAD.MOV.U32 R15, RZ, RZ, -0x1 ;  /* 0xffffffffff0f7424 */ /* 0x000fce00078e00ff */
[----:B------:R-:W-:Y:S05]  /*9910*/  WARPSYNC.COLLECTIVE R15, `(.L_x_249) ;  /* 0x000000000f0c7348 */ /* 0x000fea0003c00000 */
[----:B------:R-:W-:Y:S02]  /*9920*/  ELECT P6, UR62, PT ;  /* 0x00000000003e782f */ /* 0x000fe400038c0000 */
[----:B------:R-:W-:Y:S01]  /*9930*/  MOV R14, UR62 ;  /* 0x0000003e000e7c02 */ /* 0x000fe20008000f00 */
[----:B------:R-:W-:Y:S10]  /*9940*/  ENDCOLLECTIVE ;  /* 0x000000000000791b */ /* 0x000ff40003800000 */
.L_x_249:
[----:B------:R-:W-:Y:S05]  /*9950*/  BSYNC B1 ;  /* 0x0000000000017941 */ /* 0x000fea0003800000 */
.L_x_248:
[----:B------:R-:W-:Y:S05]  /*9960*/  BRA `(.L_x_250) ;  /* 0xfffffff000247947 */ /* 0x000fea000383ffff */
.L_x_230:
[----:B0-----:R0:W1:Y:S02]  /*9970*/  SYNCS.PHASECHK.TRANS64.TRYWAIT P1, [R14+URZ+0x28], R7 ;  /* 0x000028070e0075a7 */ /* 0x001064000802017f */
[----:B-1----:R-:W-:Y:S05]  /*9980*/  @!P1 NANOSLEEP.SYNCS 0x989680 ;  /* 0x009896800000995d */ /* 0x002fea0003900000 */
[----:B------:R-:W1:Y:S02]  /*9990*/  @!P1 SYNCS.PHASECHK.TRANS64 P1, [R14+URZ+0x28], R7 ;  /* 0x000028070e0095a7 */ /* 0x000e64000802007f */
[----:B-1----:R-:W-:Y:S05]  /*99a0*/  @!P1 BRA `(.L_x_230) ;  /* 0xfffffffc00f09947 */ /* 0x002fea000383ffff */
[----:B------:R-:W-:Y:S05]  /*99b0*/  BRA `(.L_x_251) ;  /* 0xfffffff000587947 */ /* 0x000fea000383ffff */
.L_x_239:
[----:B------:R-:W-:Y:S01]  /*99c0*/  BSSY B0, `(.L_x_252) ;  /* 0x0000006000007945 */ /* 0x000fe20003800000 */
[----:B------:R-:W-:-:S07]  /*99d0*/  IMAD.MOV.U32 R15, RZ, RZ, -0x1 ;  /* 0xffffffffff0f7424 */ /* 0x000fce00078e00ff */
[----:B------:R-:W-:Y:S05]  /*99e0*/  WARPSYNC.COLLECTIVE R15, `(.L_x_253) ;  /* 0x000000000f0c7348 */ /* 0x000fea0003c00000 */
[----:B------:R-:W-:Y:S02]  /*99f0*/  ELECT P6, UR62, PT ;  /* 0x00000000003e782f */ /* 0x000fe400038c0000 */
[----:B------:R-:W-:Y:S01]  /*9a00*/  MOV R14, UR62 ;  /* 0x0000003e000e7c02 */ /* 0x000fe20008000f00 */
[----:B------:R-:W-:Y:S10]  /*9a10*/  ENDCOLLECTIVE ;  /* 0x000000000000791b */ /* 0x000ff40003800000 */
.L_x_253:
[----:B------:R-:W-:Y:S05]  /*9a20*/  BSYNC B0 ;  /* 0x0000000000007941 */ /* 0x000fea0003800000 */
.L_x_252:
[----:B------:R-:W-:Y:S05]  /*9a30*/  BRA `(.L_x_254) ;  /* 0xfffffff800a87947 */ /* 0x000fea000383ffff */
.L_x_243:
[----:B0-----:R0:W1:Y:S02]  /*9a40*/  SYNCS.PHASECHK.TRANS64.TRYWAIT P0, [R7+URZ], R2 ;  /* 0x00000002070075a7 */ /* 0x001064000800017f */
[----:B-1----:R-:W-:Y:S05]  /*9a50*/  @!P0 NANOSLEEP.SYNCS 0x989680 ;  /* 0x009896800000895d */ /* 0x002fea0003900000 */
[----:B------:R-:W1:Y:S02]  /*9a60*/  @!P0 SYNCS.PHASECHK.TRANS64 P0, [R7+URZ], R2 ;  /* 0x00000002070085a7 */ /* 0x000e64000800007f */
[----:B-1----:R-:W-:Y:S05]  /*9a70*/  @!P0 BRA `(.L_x_243) ;  /* 0xfffffffc00f08947 */ /* 0x002fea000383ffff */
[----:B------:R-:W-:Y:S05]  /*9a80*/  BRA `(.L_x_255) ;  /* 0xfffffff800e87947 */ /* 0x000fea000383ffff */
.L_x_244:
[----:B0-----:R0:W1:Y:S02]  /*9a90*/  SYNCS.PHASECHK.TRANS64.TRYWAIT P0, [R9+URZ], R4 ;  /* 0x00000004090075a7 */ /* 0x001064000800017f */
[----:B-1----:R-:W-:Y:S05]  /*9aa0*/  @!P0 NANOSLEEP.SYNCS 0x989680 ;  /* 0x009896800000895d */ /* 0x002fea0003900000 */
[----:B------:R-:W1:Y:S02]  /*9ab0*/  @!P0 SYNCS.PHASECHK.TRANS64 P0, [R9+URZ], R4 ;  /* 0x00000004090085a7 */ /* 0x000e64000800007f */
[----:B-1----:R-:W-:Y:S05]  /*9ac0*/  @!P0 BRA `(.L_x_244) ;  /* 0xfffffffc00f08947 */ /* 0x002fea000383ffff */
[----:B------:R-:W-:Y:S05]  /*9ad0*/  BRA `(.L_x_256) ;  /* 0xfffffff800f87947 */ /* 0x000fea000383ffff */
.L_x_245:
[----:B0-----:R0:W1:Y:S02]  /*9ae0*/  SYNCS.PHASECHK.TRANS64.TRYWAIT P0, [R6+URZ], R5 ;  /* 0x00000005060075a7 */ /* 0x001064000800017f */
[----:B-1----:R-:W-:Y:S05]  /*9af0*/  @!P0 NANOSLEEP.SYNCS 0x989680 ;  /* 0x009896800000895d */ /* 0x002fea0003900000 */
[----:B------:R-:W1:Y:S02]  /*9b00*/  @!P0 SYNCS.PHASECHK.TRANS64 P0, [R6+URZ], R5 ;  /* 0x00000005060085a7 */ /* 0x000e64000800007f */
[----:B-1----:R-:W-:Y:S05]  /*9b10*/  @!P0 BRA `(.L_x_245) ;  /* 0xfffffffc00f08947 */ /* 0x002fea000383ffff */
[----:B------:R-:W-:Y:S05]  /*9b20*/  BRA `(.L_x_257) ;  /* 0xfffffffc00087947 */ /* 0x000fea000383ffff */
.L_x_246:
[----:B-1----:R1:W2:Y:S02]  /*9b30*/  SYNCS.PHASECHK.TRANS64.TRYWAIT P0, [R9+URZ], R4 ;  /* 0x00000004090075a7 */ /* 0x0022a4000800017f */
[----:B--2---:R-:W-:Y:S05]  /*9b40*/  @!P0 NANOSLEEP.SYNCS 0x989680 ;  /* 0x009896800000895d */ /* 0x004fea0003900000 */
[----:B------:R-:W2:Y:S02]  /*9b50*/  @!P0 SYNCS.PHASECHK.TRANS64 P0, [R9+URZ], R4 ;  /* 0x00000004090085a7 */ /* 0x000ea4000800007f */
[----:B--2---:R-:W-:Y:S05]  /*9b60*/  @!P0 BRA `(.L_x_246) ;  /* 0xfffffffc00f08947 */ /* 0x004fea000383ffff */
[----:B------:R-:W-:Y:S05]  /*9b70*/  BRA `(.L_x_258) ;  /* 0xfffffffc00107947 */ /* 0x000fea000383ffff */
.L_x_259:
[----:B------:R-:W-:-:S00]  /*9b80*/  BRA `(.L_x_259) ;  /* 0xfffffffc00fc7947 */ /* 0x000fc0000383ffff */
[----:B------:R-:W-:-:S00]  /*9b90*/  NOP ;  /* 0x0000000000007918 */ /* 0x000fc00000000000 */
        /* <DEDUP_REMOVED lines=14> */
.L_x_260:


//--------------------- .nv.global.init           --------------------------
	.section	.nv.global.init,"aw",@progbits
.nv.global.init:
	.type		$str$22,@object
	.size		$str$22,($str$23 - $str$22)
$str$22:
        /*0000*/ 	.byte	0x6b, 0x5f, 0x74, 0x69, 0x6c, 0x65, 0x5f, 0x63, 0x6f, 0x75, 0x6e, 0x74, 0x20, 0x3e, 0x3d, 0x20
        /*0010*/ 	.byte	0x31, 0x00
	.type		$str$23,@object
	.size		$str$23,(__unnamed_1 - $str$23)
$str$23:
        /*0012*/ 	.byte	0x2f, 0x74, 0x6d, 0x70, 0x2f, 0x63, 0x75, 0x74, 0x6c, 0x61, 0x73, 0x73, 0x5f, 0x73, 0x77, 0x65
        /*0022*/ 	.byte	0x65, 0x70, 0x5f, 0x73, 0x72, 0x63, 0x2f, 0x69, 0x6e, 0x63, 0x6c, 0x75, 0x64, 0x65, 0x2f, 0x63
        /*0032*/ 	.byte	0x75, 0x74, 0x6c, 0x61, 0x73, 0x73, 0x2f, 0x67, 0x65, 0x6d, 0x6d, 0x2f, 0x63, 0x6f, 0x6c, 0x6c
        /*0042*/ 	.byte	0x65, 0x63, 0x74, 0x69, 0x76, 0x65, 0x2f, 0x73, 0x6d, 0x39, 0x30, 0x5f, 0x6d, 0x6d, 0x61, 0x5f
        /*0052*/ 	.byte	0x74, 0x6d, 0x61, 0x5f, 0x67, 0x6d, 0x6d, 0x61, 0x5f, 0x73, 0x73, 0x5f, 0x77, 0x61, 0x72, 0x70
        /*0062*/ 	.byte	0x73, 0x70, 0x65, 0x63, 0x69, 0x61, 0x6c, 0x69, 0x7a, 0x65, 0x64, 0x2e, 0x68, 0x70, 0x70, 0x00
	.type		__unnamed_1,@object
	.size		__unnamed_1,(.L_0 - __unnamed_1)
__unnamed_1:
        /*0072*/ 	.byte	0x76, 0x6f, 0x69, 0x64, 0x20, 0x63, 0x75, 0x74, 0x6c, 0x61, 0x73, 0x73, 0x3a, 0x3a, 0x67, 0x65
        /* <DEDUP_REMOVED lines=179> */
        /*0bb2*/ 	.byte	0x3a, 0x69, 0x64, 0x65, 0x6e, 0x74, 0x69, 0x74, 0x79, 0x5d, 0x00
.L_0:


//--------------------- .nv.shared._ZN7cutlass13device_kernelINS_4gemm6kernel13GemmUniversalIN4cute5tupleIJiiiiEEENS1_10collective13CollectiveMmaINS1_34MainloopSm90TmaGmmaWarpSpecializedILi5ENS5_IJNS4_1CILi1EEESB_SB_EEENS1_35KernelTmaWarpSpecializedCooperativeEEENS5_IJNSA_ILi128EEENSA_ILi192EEENSA_ILi64EEEEEENS_6half_tENS5_IJlSB_lEEESJ_SK_NS4_8TiledMMAINS4_8MMA_AtomIJNS4_4SM904GMMA26MMA_64x192x16_F32F16F16_SSILNSO_5MajorE0ELSQ_0ELNSO_7ScaleInE1ELSR_1EEEEEENS4_6LayoutINS5_IJNSA_ILi2EEESB_SB_EEENS5_IJSB_NSA_ILi0EEESX_EEEEENS5_IJNS4_10UnderscoreES10_S10_EEEEENS4_13SM90_TMA_LOADENS4_14ComposedLayoutINS4_7SwizzleILi3ELi4ELi3EEENS4_18smem_ptr_flag_bitsILi16EEENSU_INS5_IJNSA_ILi8EEESH_EEENS5_IJSH_SB_EEEEEEEvNS4_8identityES13_S1D_vS1E_EENS_8epilogue10collective6detail29Sm90TmaWarpSpecializedAdapterINS1H_15DefaultEpilogueISJ_SK_SK_NS1G_6thread17LinearCombinationISJ_Li1EffLNS1L_9ScaleType4KindE0ELNS_15FloatRoundStyleE2ESJ_EENS1_15EpilogueDefaultEEEEEvvEEEEvNT_6ParamsE --------------------------
	.section	.nv.shared._ZN7cutlass13device_kernelINS_4gemm6kernel13GemmUniversalIN4cute5tupleIJiiiiEEENS1_10collective13CollectiveMmaINS1_34MainloopSm90TmaGmmaWarpSpecializedILi5ENS5_IJNS4_1CILi1EEESB_SB_EEENS1_35KernelTmaWarpSpecializedCooperativeEEENS5_IJNSA_ILi128EEENSA_ILi192EEENSA_ILi64EEEEEENS_6half_tENS5_IJlSB_lEEESJ_SK_NS4_8TiledMMAINS4_8MMA_AtomIJNS4_4SM904GMMA26MMA_64x192x16_F32F16F16_SSILNSO_5MajorE0ELSQ_0ELNSO_7ScaleInE1ELSR_1EEEEEENS4_6LayoutINS5_IJNSA_ILi2EEESB_SB_EEENS5_IJSB_NSA_ILi0EEESX_EEEEENS5_IJNS4_10UnderscoreES10_S10_EEEEENS4_13SM90_TMA_LOADENS4_14ComposedLayoutINS4_7SwizzleILi3ELi4ELi3EEENS4_18smem_ptr_flag_bitsILi16EEENSU_INS5_IJNSA_ILi8EEESH_EEENS5_IJSH_SB_EEEEEEEvNS4_8identityES13_S1D_vS1E_EENS_8epilogue10collective6detail29Sm90TmaWarpSpecializedAdapterINS1H_15DefaultEpilogueISJ_SK_SK_NS1G_6thread17LinearCombinationISJ_Li1EffLNS1L_9ScaleType4KindE0ELNS_15FloatRoundStyleE2ESJ_EENS1_15EpilogueDefaultEEEEEvvEEEEvNT_6ParamsE,"aw",@nobits
	.sectionflags	@""
	.align	16
	.zero		1024


//--------------------- .nv.shared.reserved.0     --------------------------
	.section	.nv.shared.reserved.0,"aw",@nobits
	.weak		__nv_reservedSMEM_offset_0_alias
	.size		__nv_reservedSMEM_offset_0_alias, 0, 0
	.other		__nv_reservedSMEM_offset_0_alias,@"STO_CUDA_RESERVED_SHARED STV_DEFAULT"
__nv_reservedSMEM_offset_0_alias:
	.zero		0


//--------------------- .nv.global                --------------------------
	.section	.nv.global,"aw",@nobits
.nv.global:
	.type		_ZN39_INTERNAL_f106b669_4_k_cu_6d2aed9c_61844cute1_E,@object
	.size		_ZN39_INTERNAL_f106b669_4_k_cu_6d2aed9c_61844cute1_E,(_ZN39_INTERNAL_f106b669_4_k_cu_6d2aed9c_61844cuda3std3__45__cpo6cbeginE - _ZN39_INTERNAL_f106b669_4_k_cu_6d2aed9c_61844cute1_E)
_ZN39_INTERNAL_f106b669_4_k_cu_6d2aed9c_61844cute1_E:
	.zero		1
	.type		_ZN39_INTERNAL_f106b669_4_k_cu_6d2aed9c_61844cuda3std3__45__cpo6cbeginE,@object
	.size		_ZN39_INTERNAL_f106b669_4_k_cu_6d2aed9c_61844cuda3std3__45__cpo6cbeginE,(_ZN39_INTERNAL_f106b669_4_k_cu_6d2aed9c_61844cuda3std3__48in_placeE - _ZN39_INTERNAL_f106b669_4_k_cu_6d2aed9c_61844cuda3std3__45__cpo6cbeginE)
_ZN39_INTERNAL_f106b669_4_k_cu_6d2aed9c_61844cuda3std3__45__cpo6cbeginE:
	.zero		1
	.type		_ZN39_INTERNAL_f106b669_4_k_cu_6d2aed9c_61844cuda3std3__48in_placeE,@object
	.size		_ZN39_INTERNAL_f106b669_4_k_cu_6d2aed9c_61844cuda3std3__48in_placeE,(_ZN39_INTERNAL_f106b669_4_k_cu_6d2aed9c_61844cuda3std6ranges3__45__cpo9iter_moveE - _ZN39_INTERNAL_f106b669_4_k_cu_6d2aed9c_61844cuda3std3__48in_placeE)
_ZN39_INTERNAL_f106b669_4_k_cu_6d2aed9c_61844cuda3std3__48in_placeE:
	.zero		1
	.type		_ZN39_INTERNAL_f106b669_4_k_cu_6d2aed9c_61844cuda3std6ranges3__45__cpo9iter_moveE,@object
	.size		_ZN39_INTERNAL_f106b669_4_k_cu_6d2aed9c_61844cuda3std6ranges3__45__cpo9iter_moveE,(_ZN39_INTERNAL_f106b669_4_k_cu_6d2aed9c_61844cuda3std3__45__cpo5beginE - _ZN39_INTERNAL_f106b669_4_k_cu_6d2aed9c_61844cuda3std6ranges3__45__cpo9iter_moveE)
_ZN39_INTERNAL_f106b669_4_k_cu_6d2aed9c_61844cuda3std6ranges3__45__cpo9iter_moveE:
	.zero		1
	.type		_ZN39_INTERNAL_f106b669_4_k_cu_6d2aed9c_61844cuda3std3__45__cpo5beginE,@object
	.size		_ZN39_INTERNAL_f106b669_4_k_cu_6d2aed9c_61844cuda3std3__45__cpo5beginE,(_ZN39_INTERNAL_f106b669_4_k_cu_6d2aed9c_61844cuda3std3__441_GLOBAL__N__f106b669_4_k_cu_6d2aed9c_61846ignoreE - _ZN39_INTERNAL_f106b669_4_k_cu_6d2aed9c_61844cuda3std3__45__cpo5beginE)
_ZN39_INTERNAL_f106b669_4_k_cu_6d2aed9c_61844cuda3std3__45__cpo5beginE:
	.zero		1
	.type		_ZN39_INTERNAL_f106b669_4_k_cu_6d2aed9c_61844cuda3std3__441_GLOBAL__N__f106b669_4_k_cu_6d2aed9c_61846ignoreE,@object
	.size		_ZN39_INTERNAL_f106b669_4_k_cu_6d2aed9c_61844cuda3std3__441_GLOBAL__N__f106b669_4_k_cu_6d2aed9c_61846ignoreE,(_ZN39_INTERNAL_f106b669_4_k_cu_6d2aed9c_61844cute7productE - _ZN39_INTERNAL_f106b669_4_k_cu_6d2aed9c_61844cuda3std3__441_GLOBAL__N__f106b669_4_k_cu_6d2aed9c_61846ignoreE)
_ZN39_INTERNAL_f106b669_4_k_cu_6d2aed9c_61844cuda3std3__441_GLOBAL__N__f106b669_4_k_cu_6d2aed9c_61846ignoreE:
	.zero		1
	.type		_ZN39_INTERNAL_f106b669_4_k_cu_6d2aed9c_61844cute7productE,@object
	.size		_ZN39_INTERNAL_f106b669_4_k_cu_6d2aed9c_61844cute7productE,(_ZN39_INTERNAL_f106b669_4_k_cu_6d2aed9c_61844cuda3std3__45__cpo3endE - _ZN39_INTERNAL_f106b669_4_k_cu_6d2aed9c_61844cute7productE)
_ZN39_INTERNAL_f106b669_4_k_cu_6d2aed9c_61844cute7productE:
	.zero		1
	.type		_ZN39_INTERNAL_f106b669_4_k_cu_6d2aed9c_61844cuda3std3__45__cpo3endE,@object
	.size		_ZN39_INTERNAL_f106b669_4_k_cu_6d2aed9c_61844cuda3std3__45__cpo3endE,(_ZN39_INTERNAL_f106b669_4_k_cu_6d2aed9c_61844cuda3std3__419piecewise_constructE - _ZN39_INTERNAL_f106b669_4_k_cu_6d2aed9c_61844cuda3std3__45__cpo3endE)
_ZN39_INTERNAL_f106b669_4_k_cu_6d2aed9c_61844cuda3std3__45__cpo3endE:
	.zero		1
	.type		_ZN39_INTERNAL_f106b669_4_k_cu_6d2aed9c_61844cuda3std3__419piecewise_constructE,@object
	.size		_ZN39_INTERNAL_f106b669_4_k_cu_6d2aed9c_61844cuda3std3__419piecewise_constructE,(_ZN39_INTERNAL_f106b669_4_k_cu_6d2aed9c_61844cuda3std3__45__cpo4cendE - _ZN39_INTERNAL_f106b669_4_k_cu_6d2aed9c_61844cuda3std3__419piecewise_constructE)
_ZN39_INTERNAL_f106b669_4_k_cu_6d2aed9c_61844cuda3std3__419piecewise_constructE:
	.zero		1
	.type		_ZN39_INTERNAL_f106b669_4_k_cu_6d2aed9c_61844cuda3std3__45__cpo4cendE,@object
	.size		_ZN39_INTERNAL_f106b669_4_k_cu_6d2aed9c_61844cuda3std3__45__cpo4cendE,(_ZN39_INTERNAL_f106b669_4_k_cu_6d2aed9c_61844cuda3std6ranges3__45__cpo4swapE - _ZN39_INTERNAL_f106b669_4_k_cu_6d2aed9c_61844cuda3std3__45__cpo4cendE)
_ZN39_INTERNAL_f106b669_4_k_cu_6d2aed9c_61844cuda3std3__45__cpo4cendE:
	.zero		1
	.type		_ZN39_INTERNAL_f106b669_4_k_cu_6d2aed9c_61844cuda3std6ranges3__45__cpo4swapE,@object
	.size		_ZN39_INTERNAL_f106b669_4_k_cu_6d2aed9c_61844cuda3std6ranges3__45__cpo4swapE,(.L_8 - _ZN39_INTERNAL_f106b669_4_k_cu_6d2aed9c_61844cuda3std6ranges3__45__cpo4swapE)
_ZN39_INTERNAL_f106b669_4_k_cu_6d2aed9c_61844cuda3std6ranges3__45__cpo4swapE:
	.zero		1
.L_8:


//--------------------- .nv.constant0._ZN7cutlass13device_kernelINS_4gemm6kernel13GemmUniversalIN4cute5tupleIJiiiiEEENS1_10collective13CollectiveMmaINS1_34MainloopSm90TmaGmmaWarpSpecializedILi5ENS5_IJNS4_1CILi1EEESB_SB_EEENS1_35KernelTmaWarpSpecializedCooperativeEEENS5_IJNSA_ILi128EEENSA_ILi192EEENSA_ILi64EEEEEENS_6half_tENS5_IJlSB_lEEESJ_SK_NS4_8TiledMMAINS4_8MMA_AtomIJNS4_4SM904GMMA26MMA_64x192x16_F32F16F16_SSILNSO_5MajorE0ELSQ_0ELNSO_7ScaleInE1ELSR_1EEEEEENS4_6LayoutINS5_IJNSA_ILi2EEESB_SB_EEENS5_IJSB_NSA_ILi0EEESX_EEEEENS5_IJNS4_10UnderscoreES10_S10_EEEEENS4_13SM90_TMA_LOADENS4_14ComposedLayoutINS4_7SwizzleILi3ELi4ELi3EEENS4_18smem_ptr_flag_bitsILi16EEENSU_INS5_IJNSA_ILi8EEESH_EEENS5_IJSH_SB_EEEEEEEvNS4_8identityES13_S1D_vS1E_EENS_8epilogue10collective6detail29Sm90TmaWarpSpecializedAdapterINS1H_15DefaultEpilogueISJ_SK_SK_NS1G_6thread17LinearCombinationISJ_Li1EffLNS1L_9ScaleType4KindE0ELNS_15FloatRoundStyleE2ESJ_EENS1_15EpilogueDefaultEEEEEvvEEEEvNT_6ParamsE --------------------------
	.section	.nv.constant0._ZN7cutlass13device_kernelINS_4gemm6kernel13GemmUniversalIN4cute5tupleIJiiiiEEENS1_10collective13CollectiveMmaINS1_34MainloopSm90TmaGmmaWarpSpecializedILi5ENS5_IJNS4_1CILi1EEESB_SB_EEENS1_35KernelTmaWarpSpecializedCooperativeEEENS5_IJNSA_ILi128EEENSA_ILi192EEENSA_ILi64EEEEEENS_6half_tENS5_IJlSB_lEEESJ_SK_NS4_8TiledMMAINS4_8MMA_AtomIJNS4_4SM904GMMA26MMA_64x192x16_F32F16F16_SSILNSO_5MajorE0ELSQ_0ELNSO_7ScaleInE1ELSR_1EEEEEENS4_6LayoutINS5_IJNSA_ILi2EEESB_SB_EEENS5_IJSB_NSA_ILi0EEESX_EEEEENS5_IJNS4_10UnderscoreES10_S10_EEEEENS4_13SM90_TMA_LOADENS4_14ComposedLayoutINS4_7SwizzleILi3ELi4ELi3EEENS4_18smem_ptr_flag_bitsILi16EEENSU_INS5_IJNSA_ILi8EEESH_EEENS5_IJSH_SB_EEEEEEEvNS4_8identityES13_S1D_vS1E_EENS_8epilogue10collective6detail29Sm90TmaWarpSpecializedAdapterINS1H_15DefaultEpilogueISJ_SK_SK_NS1G_6thread17LinearCombinationISJ_Li1EffLNS1L_9ScaleType4KindE0ELNS_15FloatRoundStyleE2ESJ_EENS1_15EpilogueDefaultEEEEEvvEEEEvNT_6ParamsE,"a",@progbits
	.sectionflags	@""
	.align	4
.nv.constant0._ZN7cutlass13device_kernelINS_4gemm6kernel13GemmUniversalIN4cute5tupleIJiiiiEEENS1_10collective13CollectiveMmaINS1_34MainloopSm90TmaGmmaWarpSpecializedILi5ENS5_IJNS4_1CILi1EEESB_SB_EEENS1_35KernelTmaWarpSpecializedCooperativeEEENS5_IJNSA_ILi128EEENSA_ILi192EEENSA_ILi64EEEEEENS_6half_tENS5_IJlSB_lEEESJ_SK_NS4_8TiledMMAINS4_8MMA_AtomIJNS4_4SM904GMMA26MMA_64x192x16_F32F16F16_SSILNSO_5MajorE0ELSQ_0ELNSO_7ScaleInE1ELSR_1EEEEEENS4_6LayoutINS5_IJNSA_ILi2EEESB_SB_EEENS5_IJSB_NSA_ILi0EEESX_EEEEENS5_IJNS4_10UnderscoreES10_S10_EEEEENS4_13SM90_TMA_LOADENS4_14ComposedLayoutINS4_7SwizzleILi3ELi4ELi3EEENS4_18smem_ptr_flag_bitsILi16EEENSU_INS5_IJNSA_ILi8EEESH_EEENS5_IJSH_SB_EEEEEEEvNS4_8identityES13_S1D_vS1E_EENS_8epilogue10collective6detail29Sm90TmaWarpSpecializedAdapterINS1H_15DefaultEpilogueISJ_SK_SK_NS1G_6thread17LinearCombinationISJ_Li1EffLNS1L_9ScaleType4KindE0ELNS_15FloatRoundStyleE2ESJ_EENS1_15EpilogueDefaultEEEEEvvEEEEvNT_6ParamsE:
	.zero		1664


//--------------------- SYMBOLS --------------------------

	.type		.nv.reservedSmem.offset0,@object
	.size		.nv.reservedSmem.offset0,0x4
	.type		__assertfail,@function
